// auto-generated by cutlass_sweep.conv — config: {"arch": "sm_90", "cluster_m": 1, "cluster_n": 1, "conv_kind": "fprop", "dtype": "e4m3", "ndim": 2, "tile_k": 64, "tile_m": 64, "tile_n": 128}
#include "cutlass/cutlass.h"
#include "cute/tensor.hpp"
#include "cutlass/kernel_hardware_info.hpp"
#include "cutlass/conv/convolution.h"
#include "cutlass/conv/dispatch_policy.hpp"
#include "cutlass/conv/collective/collective_builder.hpp"
#include "cutlass/conv/kernel/conv_universal.hpp"
#include "cutlass/conv/device/conv_universal_adapter.hpp"
#include "cutlass/epilogue/collective/collective_builder.hpp"

using namespace cute;
using Elem = cutlass::float_e4m3_t;
using Acc  = float;
using LayoutAB = cutlass::layout::TensorNHWC;
using LayoutC  = cutlass::layout::TensorNHWC;
constexpr auto ConvOp = cutlass::conv::Operator::kFprop;
using TileShape    = Shape<_64, _128, Shape<_64>>;
using ClusterShape = Shape<_1, _1, _1>;

using CollectiveEpilogue = typename cutlass::epilogue::collective::CollectiveBuilder<
    cutlass::arch::Sm90, cutlass::arch::OpClassTensorOp,
    TileShape, ClusterShape,
    cutlass::epilogue::collective::EpilogueTileAuto,
    Acc, Acc,
    Elem, LayoutC, 128 / cutlass::sizeof_bits<Elem>::value,
    Elem, LayoutC, 128 / cutlass::sizeof_bits<Elem>::value,
    cutlass::epilogue::collective::EpilogueScheduleAuto
  >::CollectiveOp;

using CollectiveMainloop = typename cutlass::conv::collective::CollectiveBuilder<
    cutlass::arch::Sm90, cutlass::arch::OpClassTensorOp, ConvOp,
    Elem, LayoutAB, 128 / cutlass::sizeof_bits<Elem>::value,
    Elem, LayoutAB, 128 / cutlass::sizeof_bits<Elem>::value,
    Acc,
    TileShape, ClusterShape,
    cutlass::conv::collective::StageCountAutoCarveout<
        static_cast<int>(sizeof(typename CollectiveEpilogue::SharedStorage))>,
    cutlass::conv::collective::KernelScheduleAuto
  >::CollectiveOp;

using ProblemShape = cutlass::conv::ConvProblemShape<
    ConvOp, CollectiveMainloop::DispatchPolicy::NumSpatialDimensions>;
using ConvKernel = cutlass::conv::kernel::ConvUniversal<
    ProblemShape, CollectiveMainloop, CollectiveEpilogue>;
using Conv = cutlass::conv::device::ConvUniversalAdapter<ConvKernel>;

auto* _anchor = &cutlass::device_kernel<ConvKernel>;


// ===== COMPILED SASS (sm_90a) =====

	.target	sm_90a

	.elftype	@"ET_EXEC"


//--------------------- .note.nv.tkinfo           --------------------------
	.section	.note.nv.tkinfo,"",@"SHT_NOTE"
	.sectionflags	@"SHF_NOTE_NV_TKINFO"
	.tkinfo
        /*0018*/ 	.word	0x00000002
        /*0030*/ 	.string	""
        /*0030*/ 	.string	"ptxas"
        /*0030*/ 	.string	"Cuda compilation tools, release 13.0, V13.0.88"
        /*0030*/ 	.string	"Build cuda_13.0.r13.0/compiler.36424714_0"
        /*0030*/ 	.string	"-arch sm_90a -m 64 "



//--------------------- .note.nv.cuinfo           --------------------------
	.section	.note.nv.cuinfo,"",@"SHT_NOTE"
	.sectionflags	@"SHF_NOTE_NV_CUINFO"
        /*0018*/ 	.short	0x0002
        /*001a*/ 	.short	0x005a
        /*001c*/ 	.short	0x0082
	.zero		2


//--------------------- .nv.info                  --------------------------
	.section	.nv.info,"",@"SHT_CUDA_INFO"
	.align	4


	//----- nvinfo : EIATTR_REGCOUNT
	.align		4
        /*0000*/ 	.byte	0x04, 0x2f
        /*0002*/ 	.short	(.L_12 - .L_11)
	.align		4
.L_11:
        /*0004*/ 	.word	index@(_ZN7cutlass13device_kernelINS_4conv6kernel13ConvUniversalINS1_16ConvProblemShapeILNS1_8OperatorE0ELi2EEENS1_10collective14CollectiveConvINS1_46MainloopSm90TmaGmmaWarpSpecializedImplicitGemmILS5_0ELi18ELi2EN4cute5tupleIJNSA_1CILi1EEESD_SD_EEENS1_36KernelImplicitTmaWarpSpecializedSm90ELi1EEENSB_IJNSC_ILi64EEENSC_ILi128EEENSB_IJSH_EEEEEENS_12float_e4m3_tESL_NSA_8TiledMMAINSA_8MMA_AtomIJNSA_4SM904GMMA31MMA_64x128x32_F32E4M3E4M3_SS_TNILNSP_7ScaleInE1ELSR_1EEEEEENSA_6LayoutISE_NSB_IJNSC_ILi0EEESV_SV_EEEEENSB_IJNSA_10UnderscoreESY_SY_EEEEENS7_6detail26Sm90ImplicitGemmTileTraitsINSA_20SM90_TMA_LOAD_IM2COLENSA_14ComposedLayoutINSA_7SwizzleILi2ELi4ELi3EEENSA_18smem_ptr_flag_bitsILi8EEENSU_INSB_IJNSB_IJNSC_ILi8EEES19_EEENSB_IJSH_SD_EEENSB_IJSD_NSC_ILi18EEEEEEEEENSB_IJNSB_IJSH_NSC_ILi512EEEEEENSB_IJSD_SV_EEENSB_IJSV_NSC_ILi4096EEEEEEEEEEEEEvEENS12_INSA_13SM90_TMA_LOADENS14_IS16_S18_NSU_INSB_IJNSB_IJS19_NSC_ILi16EEEEEES1B_S1D_EEENSB_IJS1G_S1H_NSB_IJSV_NSC_ILi8192EEEEEEEEEEEEEvEEEENS_8epilogue10collective6detail29Sm90TmaWarpSpecializedAdapterINS20_15DefaultEpilogueISL_NSB_IJNSB_IJlllEEESD_SV_EEES25_NS1Z_6thread17LinearCombinationISL_Li1EffLNS26_9ScaleType4KindE0ELNS_15FloatRoundStyleE2ESL_EENS_4gemm15EpilogueDefaultEEEEEvvEEEEvNT_6ParamsE)
        /*0008*/ 	.word	0x0000005a


	//----- nvinfo : EIATTR_FRAME_SIZE
	.align		4
.L_12:
        /*000c*/ 	.byte	0x04, 0x11
        /*000e*/ 	.short	(.L_14 - .L_13)
	.align		4
.L_13:
        /*0010*/ 	.word	index@(_ZN7cutlass13device_kernelINS_4conv6kernel13ConvUniversalINS1_16ConvProblemShapeILNS1_8OperatorE0ELi2EEENS1_10collective14CollectiveConvINS1_46MainloopSm90TmaGmmaWarpSpecializedImplicitGemmILS5_0ELi18ELi2EN4cute5tupleIJNSA_1CILi1EEESD_SD_EEENS1_36KernelImplicitTmaWarpSpecializedSm90ELi1EEENSB_IJNSC_ILi64EEENSC_ILi128EEENSB_IJSH_EEEEEENS_12float_e4m3_tESL_NSA_8TiledMMAINSA_8MMA_AtomIJNSA_4SM904GMMA31MMA_64x128x32_F32E4M3E4M3_SS_TNILNSP_7ScaleInE1ELSR_1EEEEEENSA_6LayoutISE_NSB_IJNSC_ILi0EEESV_SV_EEEEENSB_IJNSA_10UnderscoreESY_SY_EEEEENS7_6detail26Sm90ImplicitGemmTileTraitsINSA_20SM90_TMA_LOAD_IM2COLENSA_14ComposedLayoutINSA_7SwizzleILi2ELi4ELi3EEENSA_18smem_ptr_flag_bitsILi8EEENSU_INSB_IJNSB_IJNSC_ILi8EEES19_EEENSB_IJSH_SD_EEENSB_IJSD_NSC_ILi18EEEEEEEEENSB_IJNSB_IJSH_NSC_ILi512EEEEEENSB_IJSD_SV_EEENSB_IJSV_NSC_ILi4096EEEEEEEEEEEEEvEENS12_INSA_13SM90_TMA_LOADENS14_IS16_S18_NSU_INSB_IJNSB_IJS19_NSC_ILi16EEEEEES1B_S1D_EEENSB_IJS1G_S1H_NSB_IJSV_NSC_ILi8192EEEEEEEEEEEEEvEEEENS_8epilogue10collective6detail29Sm90TmaWarpSpecializedAdapterINS20_15DefaultEpilogueISL_NSB_IJNSB_IJlllEEESD_SV_EEES25_NS1Z_6thread17LinearCombinationISL_Li1EffLNS26_9ScaleType4KindE0ELNS_15FloatRoundStyleE2ESL_EENS_4gemm15EpilogueDefaultEEEEEvvEEEEvNT_6ParamsE)
        /*0014*/ 	.word	0x00000000


	//----- nvinfo : EIATTR_MIN_STACK_SIZE
	.align		4
.L_14:
        /*0018*/ 	.byte	0x04, 0x12
        /*001a*/ 	.short	(.L_16 - .L_15)
	.align		4
.L_15:
        /*001c*/ 	.word	index@(_ZN7cutlass13device_kernelINS_4conv6kernel13ConvUniversalINS1_16ConvProblemShapeILNS1_8OperatorE0ELi2EEENS1_10collective14CollectiveConvINS1_46MainloopSm90TmaGmmaWarpSpecializedImplicitGemmILS5_0ELi18ELi2EN4cute5tupleIJNSA_1CILi1EEESD_SD_EEENS1_36KernelImplicitTmaWarpSpecializedSm90ELi1EEENSB_IJNSC_ILi64EEENSC_ILi128EEENSB_IJSH_EEEEEENS_12float_e4m3_tESL_NSA_8TiledMMAINSA_8MMA_AtomIJNSA_4SM904GMMA31MMA_64x128x32_F32E4M3E4M3_SS_TNILNSP_7ScaleInE1ELSR_1EEEEEENSA_6LayoutISE_NSB_IJNSC_ILi0EEESV_SV_EEEEENSB_IJNSA_10UnderscoreESY_SY_EEEEENS7_6detail26Sm90ImplicitGemmTileTraitsINSA_20SM90_TMA_LOAD_IM2COLENSA_14ComposedLayoutINSA_7SwizzleILi2ELi4ELi3EEENSA_18smem_ptr_flag_bitsILi8EEENSU_INSB_IJNSB_IJNSC_ILi8EEES19_EEENSB_IJSH_SD_EEENSB_IJSD_NSC_ILi18EEEEEEEEENSB_IJNSB_IJSH_NSC_ILi512EEEEEENSB_IJSD_SV_EEENSB_IJSV_NSC_ILi4096EEEEEEEEEEEEEvEENS12_INSA_13SM90_TMA_LOADENS14_IS16_S18_NSU_INSB_IJNSB_IJS19_NSC_ILi16EEEEEES1B_S1D_EEENSB_IJS1G_S1H_NSB_IJSV_NSC_ILi8192EEEEEEEEEEEEEvEEEENS_8epilogue10collective6detail29Sm90TmaWarpSpecializedAdapterINS20_15DefaultEpilogueISL_NSB_IJNSB_IJlllEEESD_SV_EEES25_NS1Z_6thread17LinearCombinationISL_Li1EffLNS26_9ScaleType4KindE0ELNS_15FloatRoundStyleE2ESL_EENS_4gemm15EpilogueDefaultEEEEEvvEEEEvNT_6ParamsE)
        /*0020*/ 	.word	0x00000000
.L_16:


//--------------------- .nv.compat                --------------------------
	.section	.nv.compat,"",@"SHT_CUDA_COMPAT_INFO"
	.align	4
        /*0000*/ 	.byte	0x02, 0x09, 0x01, 0x00, 0x02, 0x02, 0x04, 0x00, 0x02, 0x05, 0x05, 0x00, 0x03, 0x07, 0x01, 0x01
        /*0010*/ 	.byte	0x02, 0x03, 0x01, 0x00, 0x02, 0x06, 0x01, 0x00, 0x04, 0x0b, 0x08, 0x00, 0x00, 0x00, 0x00, 0x00
        /*0020*/ 	.byte	0x00, 0x00, 0x00, 0x00


//--------------------- .nv.info._ZN7cutlass13device_kernelINS_4conv6kernel13ConvUniversalINS1_16ConvProblemShapeILNS1_8OperatorE0ELi2EEENS1_10collective14CollectiveConvINS1_46MainloopSm90TmaGmmaWarpSpecializedImplicitGemmILS5_0ELi18ELi2EN4cute5tupleIJNSA_1CILi1EEESD_SD_EEENS1_36KernelImplicitTmaWarpSpecializedSm90ELi1EEENSB_IJNSC_ILi64EEENSC_ILi128EEENSB_IJSH_EEEEEENS_12float_e4m3_tESL_NSA_8TiledMMAINSA_8MMA_AtomIJNSA_4SM904GMMA31MMA_64x128x32_F32E4M3E4M3_SS_TNILNSP_7ScaleInE1ELSR_1EEEEEENSA_6LayoutISE_NSB_IJNSC_ILi0EEESV_SV_EEEEENSB_IJNSA_10UnderscoreESY_SY_EEEEENS7_6detail26Sm90ImplicitGemmTileTraitsINSA_20SM90_TMA_LOAD_IM2COLENSA_14ComposedLayoutINSA_7SwizzleILi2ELi4ELi3EEENSA_18smem_ptr_flag_bitsILi8EEENSU_INSB_IJNSB_IJNSC_ILi8EEES19_EEENSB_IJSH_SD_EEENSB_IJSD_NSC_ILi18EEEEEEEEENSB_IJNSB_IJSH_NSC_ILi512EEEEEENSB_IJSD_SV_EEENSB_IJSV_NSC_ILi4096EEEEEEEEEEEEEvEENS12_INSA_13SM90_TMA_LOADENS14_IS16_S18_NSU_INSB_IJNSB_IJS19_NSC_ILi16EEEEEES1B_S1D_EEENSB_IJS1G_S1H_NSB_IJSV_NSC_ILi8192EEEEEEEEEEEEEvEEEENS_8epilogue10collective6detail29Sm90TmaWarpSpecializedAdapterINS20_15DefaultEpilogueISL_NSB_IJNSB_IJlllEEESD_SV_EEES25_NS1Z_6thread17LinearCombinationISL_Li1EffLNS26_9ScaleType4KindE0ELNS_15FloatRoundStyleE2ESL_EENS_4gemm15EpilogueDefaultEEEEEvvEEEEvNT_6ParamsE --------------------------
	.section	.nv.info._ZN7cutlass13device_kernelINS_4conv6kernel13ConvUniversalINS1_16ConvProblemShapeILNS1_8OperatorE0ELi2EEENS1_10collective14CollectiveConvINS1_46MainloopSm90TmaGmmaWarpSpecializedImplicitGemmILS5_0ELi18ELi2EN4cute5tupleIJNSA_1CILi1EEESD_SD_EEENS1_36KernelImplicitTmaWarpSpecializedSm90ELi1EEENSB_IJNSC_ILi64EEENSC_ILi128EEENSB_IJSH_EEEEEENS_12float_e4m3_tESL_NSA_8TiledMMAINSA_8MMA_AtomIJNSA_4SM904GMMA31MMA_64x128x32_F32E4M3E4M3_SS_TNILNSP_7ScaleInE1ELSR_1EEEEEENSA_6LayoutISE_NSB_IJNSC_ILi0EEESV_SV_EEEEENSB_IJNSA_10UnderscoreESY_SY_EEEEENS7_6detail26Sm90ImplicitGemmTileTraitsINSA_20SM90_TMA_LOAD_IM2COLENSA_14ComposedLayoutINSA_7SwizzleILi2ELi4ELi3EEENSA_18smem_ptr_flag_bitsILi8EEENSU_INSB_IJNSB_IJNSC_ILi8EEES19_EEENSB_IJSH_SD_EEENSB_IJSD_NSC_ILi18EEEEEEEEENSB_IJNSB_IJSH_NSC_ILi512EEEEEENSB_IJSD_SV_EEENSB_IJSV_NSC_ILi4096EEEEEEEEEEEEEvEENS12_INSA_13SM90_TMA_LOADENS14_IS16_S18_NSU_INSB_IJNSB_IJS19_NSC_ILi16EEEEEES1B_S1D_EEENSB_IJS1G_S1H_NSB_IJSV_NSC_ILi8192EEEEEEEEEEEEEvEEEENS_8epilogue10collective6detail29Sm90TmaWarpSpecializedAdapterINS20_15DefaultEpilogueISL_NSB_IJNSB_IJlllEEESD_SV_EEES25_NS1Z_6thread17LinearCombinationISL_Li1EffLNS26_9ScaleType4KindE0ELNS_15FloatRoundStyleE2ESL_EENS_4gemm15EpilogueDefaultEEEEEvvEEEEvNT_6ParamsE,"",@"SHT_CUDA_INFO"
	.sectionflags	@""
	.align	4


	//----- nvinfo : EIATTR_CUDA_API_VERSION
	.align		4
        /*0000*/ 	.byte	0x04, 0x37
        /*0002*/ 	.short	(.L_18 - .L_17)
.L_17:
        /*0004*/ 	.word	0x00000082


	//----- nvinfo : EIATTR_KPARAM_INFO
	.align		4
.L_18:
        /*0008*/ 	.byte	0x04, 0x17
        /*000a*/ 	.short	(.L_20 - .L_19)
.L_19:
        /*000c*/ 	.word	0x00000000
        /*0010*/ 	.short	0x0000
        /*0012*/ 	.short	0x0070
        /*0014*/ 	.byte	0x00, 0xf0, 0x01, 0x0e


	//----- nvinfo : EIATTR_SPARSE_MMA_MASK
	.align		4
.L_20:
        /*0018*/ 	.byte	0x03, 0x50
        /*001a*/ 	.short	0x0000


	//----- nvinfo : EIATTR_MAXREG_COUNT
	.align		4
        /*001c*/ 	.byte	0x03, 0x1b
        /*001e*/ 	.short	0x00ff


	//----- nvinfo : EIATTR_NUM_BARRIERS
	.align		4
        /*0020*/ 	.byte	0x02, 0x4c
        /*0022*/ 	.byte	0x01
	.zero		1


	//----- nvinfo : EIATTR_MERCURY_ISA_VERSION
	.align		4
        /*0024*/ 	.byte	0x03, 0x5f
        /*0026*/ 	.short	0x0101


	//----- nvinfo : EIATTR_COOP_GROUP_MASK_REGIDS
	.align		4
        /*0028*/ 	.byte	0x04, 0x29
        /*002a*/ 	.short	(.L_22 - .L_21)


	//   ....[0]....
.L_21:
        /*002c*/ 	.word	0xffffffff


	//   ....[1]....
        /*0030*/ 	.word	0xffffffff


	//   ....[2]....
        /*0034*/ 	.word	0xffffffff


	//----- nvinfo : EIATTR_COOP_GROUP_INSTR_OFFSETS
	.align		4
.L_22:
        /*0038*/ 	.byte	0x04, 0x28
        /*003a*/ 	.short	(.L_24 - .L_23)


	//   ....[0]....
.L_23:
        /*003c*/ 	.word	0x00000060


	//   ....[1]....
        /*0040*/ 	.word	0x00000070


	//   ....[2]....
        /*0044*/ 	.word	0x00000130


	//----- nvinfo : EIATTR_MBARRIER_INSTR_OFFSETS
	.align		4
.L_24:
        /*0048*/ 	.byte	0x04, 0x39
        /*004a*/ 	.short	(.L_26 - .L_25)


	//   ....[0]....
.L_25:
        /*004c*/ 	.word	0x00000270
        /*0050*/ 	.word	0x000000ff
        /*0054*/ 	.word	0x00036000
        /*0058*/ 	.short	0x0100
        /*005a*/ 	.byte	0x08
	.zero		1


	//   ....[1]....
        /*005c*/ 	.word	0x00000280
        /*0060*/ 	.word	0x000000ff
        /*0064*/ 	.word	0x00036090
        /*0068*/ 	.short	0x0100
        /*006a*/ 	.byte	0x08
	.zero		1


	//   ....[2]....
        /*006c*/ 	.word	0x00000290
        /*0070*/ 	.word	0x000000ff
        /*0074*/ 	.word	0x00036008
        /*0078*/ 	.short	0x0100
        /*007a*/ 	.byte	0x08
	.zero		1


	//   ....[3]....
        /*007c*/ 	.word	0x000002a0
        /*0080*/ 	.word	0x000000ff
        /*0084*/ 	.word	0x00036098
        /*0088*/ 	.short	0x0100
        /*008a*/ 	.byte	0x08
	.zero		1


	//   ....[4]....
        /*008c*/ 	.word	0x000002b0
        /*0090*/ 	.word	0x000000ff
        /*0094*/ 	.word	0x00036010
        /*0098*/ 	.short	0x0100
        /*009a*/ 	.byte	0x08
	.zero		1


	//   ....[5]....
        /*009c*/ 	.word	0x000002c0
        /*00a0*/ 	.word	0x000000ff
        /*00a4*/ 	.word	0x000360a0
        /*00a8*/ 	.short	0x0100
        /*00aa*/ 	.byte	0x08
	.zero		1


	//   ....[6]....
        /*00ac*/ 	.word	0x000002d0
        /*00b0*/ 	.word	0x000000ff
        /*00b4*/ 	.word	0x00036018
        /*00b8*/ 	.short	0x0100
        /*00ba*/ 	.byte	0x08
	.zero		1


	//   ....[7]....
        /*00bc*/ 	.word	0x000002e0
        /*00c0*/ 	.word	0x000000ff
        /*00c4*/ 	.word	0x000360a8
        /*00c8*/ 	.short	0x0100
        /*00ca*/ 	.byte	0x08
	.zero		1


	//   ....[8]....
        /*00cc*/ 	.word	0x000002f0
        /*00d0*/ 	.word	0x000000ff
        /*00d4*/ 	.word	0x00036020
        /*00d8*/ 	.short	0x0100
        /*00da*/ 	.byte	0x08
	.zero		1


	//   ....[9]....
        /*00dc*/ 	.word	0x00000300
        /*00e0*/ 	.word	0x000000ff
        /*00e4*/ 	.word	0x000360b0
        /*00e8*/ 	.short	0x0100
        /*00ea*/ 	.byte	0x08
	.zero		1


	//   ....[10]....
        /*00ec*/ 	.word	0x00000310
        /*00f0*/ 	.word	0x000000ff
        /*00f4*/ 	.word	0x00036028
        /*00f8*/ 	.short	0x0100
        /*00fa*/ 	.byte	0x08
	.zero		1


	//   ....[11]....
        /*00fc*/ 	.word	0x00000320
        /*0100*/ 	.word	0x000000ff
        /*0104*/ 	.word	0x000360b8
        /*0108*/ 	.short	0x0100
        /*010a*/ 	.byte	0x08
	.zero		1


	//   ....[12]....
        /*010c*/ 	.word	0x00000330
        /*0110*/ 	.word	0x000000ff
        /*0114*/ 	.word	0x00036030
        /*0118*/ 	.short	0x0100
        /*011a*/ 	.byte	0x08
	.zero		1


	//   ....[13]....
        /*011c*/ 	.word	0x00000340
        /*0120*/ 	.word	0x000000ff
        /*0124*/ 	.word	0x000360c0
        /*0128*/ 	.short	0x0100
        /*012a*/ 	.byte	0x08
	.zero		1


	//   ....[14]....
        /*012c*/ 	.word	0x00000350
        /*0130*/ 	.word	0x000000ff
        /*0134*/ 	.word	0x00036038
        /*0138*/ 	.short	0x0100
        /*013a*/ 	.byte	0x08
	.zero		1


	//   ....[15]....
        /*013c*/ 	.word	0x00000360
        /*0140*/ 	.word	0x000000ff
        /*0144*/ 	.word	0x000360c8
        /*0148*/ 	.short	0x0100
        /*014a*/ 	.byte	0x08
	.zero		1


	//   ....[16]....
        /*014c*/ 	.word	0x00000370
        /*0150*/ 	.word	0x000000ff
        /*0154*/ 	.word	0x00036040
        /*0158*/ 	.short	0x0100
        /*015a*/ 	.byte	0x08
	.zero		1


	//   ....[17]....
        /*015c*/ 	.word	0x00000380
        /*0160*/ 	.word	0x000000ff
        /*0164*/ 	.word	0x000360d0
        /*0168*/ 	.short	0x0100
        /*016a*/ 	.byte	0x08
	.zero		1


	//   ....[18]....
        /*016c*/ 	.word	0x00000390
        /*0170*/ 	.word	0x000000ff
        /*0174*/ 	.word	0x00036048
        /*0178*/ 	.short	0x0100
        /*017a*/ 	.byte	0x08
	.zero		1


	//   ....[19]....
        /*017c*/ 	.word	0x000003a0
        /*0180*/ 	.word	0x000000ff
        /*0184*/ 	.word	0x000360d8
        /*0188*/ 	.short	0x0100
        /*018a*/ 	.byte	0x08
	.zero		1


	//   ....[20]....
        /*018c*/ 	.word	0x000003b0
        /*0190*/ 	.word	0x000000ff
        /*0194*/ 	.word	0x00036050
        /*0198*/ 	.short	0x0100
        /*019a*/ 	.byte	0x08
	.zero		1


	//   ....[21]....
        /*019c*/ 	.word	0x000003c0
        /*01a0*/ 	.word	0x000000ff
        /*01a4*/ 	.word	0x000360e0
        /*01a8*/ 	.short	0x0100
        /*01aa*/ 	.byte	0x08
	.zero		1


	//   ....[22]....
        /*01ac*/ 	.word	0x000003d0
        /*01b0*/ 	.word	0x000000ff
        /*01b4*/ 	.word	0x00036058
        /*01b8*/ 	.short	0x0100
        /*01ba*/ 	.byte	0x08
	.zero		1


	//   ....[23]....
        /*01bc*/ 	.word	0x000003e0
        /*01c0*/ 	.word	0x000000ff
        /*01c4*/ 	.word	0x000360e8
        /*01c8*/ 	.short	0x0100
        /*01ca*/ 	.byte	0x08
	.zero		1


	//   ....[24]....
        /*01cc*/ 	.word	0x000003f0
        /*01d0*/ 	.word	0x000000ff
        /*01d4*/ 	.word	0x00036060
        /*01d8*/ 	.short	0x0100
        /*01da*/ 	.byte	0x08
	.zero		1


	//   ....[25]....
        /*01dc*/ 	.word	0x00000400
        /*01e0*/ 	.word	0x000000ff
        /*01e4*/ 	.word	0x000360f0
        /*01e8*/ 	.short	0x0100
        /*01ea*/ 	.byte	0x08
	.zero		1


	//   ....[26]....
        /*01ec*/ 	.word	0x00000410
        /*01f0*/ 	.word	0x000000ff
        /*01f4*/ 	.word	0x00036068
        /*01f8*/ 	.short	0x0100
        /*01fa*/ 	.byte	0x08
	.zero		1


	//   ....[27]....
        /*01fc*/ 	.word	0x00000420
        /*0200*/ 	.word	0x000000ff
        /*0204*/ 	.word	0x000360f8
        /*0208*/ 	.short	0x0100
        /*020a*/ 	.byte	0x08
	.zero		1


	//   ....[28]....
        /*020c*/ 	.word	0x00000430
        /*0210*/ 	.word	0x000000ff
        /*0214*/ 	.word	0x00036070
        /*0218*/ 	.short	0x0100
        /*021a*/ 	.byte	0x08
	.zero		1


	//   ....[29]....
        /*021c*/ 	.word	0x00000440
        /*0220*/ 	.word	0x000000ff
        /*0224*/ 	.word	0x00036100
        /*0228*/ 	.short	0x0100
        /*022a*/ 	.byte	0x08
	.zero		1


	//   ....[30]....
        /*022c*/ 	.word	0x00000450
        /*0230*/ 	.word	0x000000ff
        /*0234*/ 	.word	0x00036078
        /*0238*/ 	.short	0x0100
        /*023a*/ 	.byte	0x08
	.zero		1


	//   ....[31]....
        /*023c*/ 	.word	0x00000460
        /*0240*/ 	.word	0x000000ff
        /*0244*/ 	.word	0x00036108
        /*0248*/ 	.short	0x0100
        /*024a*/ 	.byte	0x08
	.zero		1


	//   ....[32]....
        /*024c*/ 	.word	0x00000470
        /*0250*/ 	.word	0x000000ff
        /*0254*/ 	.word	0x00036080
        /*0258*/ 	.short	0x0100
        /*025a*/ 	.byte	0x08
	.zero		1


	//   ....[33]....
        /*025c*/ 	.word	0x00000480
        /*0260*/ 	.word	0x000000ff
        /*0264*/ 	.word	0x00036110
        /*0268*/ 	.short	0x0100
        /*026a*/ 	.byte	0x08
	.zero		1


	//   ....[34]....
        /*026c*/ 	.word	0x00000490
        /*0270*/ 	.word	0x000000ff
        /*0274*/ 	.word	0x00036088
        /*0278*/ 	.short	0x0100
        /*027a*/ 	.byte	0x08
	.zero		1


	//   ....[35]....
        /*027c*/ 	.word	0x000004a0
        /*0280*/ 	.word	0x000000ff
        /*0284*/ 	.word	0x00036118
        /*0288*/ 	.short	0x0100
        /*028a*/ 	.byte	0x08
	.zero		1


	//   ....[36]....
        /*028c*/ 	.word	0x00000b50
        /*0290*/ 	.word	0x00000005
        /*0294*/ 	.word	0x00036000
        /*0298*/ 	.short	0x010a
        /*029a*/ 	.byte	0x3f
	.zero		1


	//   ....[37]....
        /*029c*/ 	.word	0x00000e30
        /*02a0*/ 	.word	0x0000000a
        /*02a4*/ 	.word	0x00036000
        /*02a8*/ 	.short	0x010a
        /*02aa*/ 	.byte	0x3f
	.zero		1


	//   ....[38]....
        /*02ac*/ 	.word	0x00000f90
        /*02b0*/ 	.word	0x000000ff
        /*02b4*/ 	.word	0x00000000
        /*02b8*/ 	.short	0x0101
        /*02ba*/ 	.byte	0x06
	.zero		1


	//   ....[39]....
        /*02bc*/ 	.word	0x00001190
        /*02c0*/ 	.word	0x00000006
        /*02c4*/ 	.word	0x00000000
        /*02c8*/ 	.short	0x0101
        /*02ca*/ 	.byte	0x3f
	.zero		1


	//   ....[40]....
        /*02cc*/ 	.word	0x00005bb0
        /*02d0*/ 	.word	0x0000000c
        /*02d4*/ 	.word	0x00036090
        /*02d8*/ 	.short	0x010a
        /*02da*/ 	.byte	0x3f
	.zero		1


	//   ....[41]....
        /*02dc*/ 	.word	0x00006260
        /*02e0*/ 	.word	0x00000004
        /*02e4*/ 	.word	0x00000000
        /*02e8*/ 	.short	0x010a
        /*02ea*/ 	.byte	0x3f
	.zero		1


	//   ....[42]....
        /*02ec*/ 	.word	0x00006310
        /*02f0*/ 	.word	0x00000002
        /*02f4*/ 	.word	0x00000000
        /*02f8*/ 	.short	0x010a
        /*02fa*/ 	.byte	0x3f
	.zero		1


	//   ....[43]....
        /*02fc*/ 	.word	0x000063c0
        /*0300*/ 	.word	0x00000002
        /*0304*/ 	.word	0x00000000
        /*0308*/ 	.short	0x010a
        /*030a*/ 	.byte	0x3f
	.zero		1


	//   ....[44]....
        /*030c*/ 	.word	0x00006470
        /*0310*/ 	.word	0x00000002
        /*0314*/ 	.word	0x00000000
        /*0318*/ 	.short	0x010a
        /*031a*/ 	.byte	0x3f
	.zero		1


	//   ....[45]....
        /*031c*/ 	.word	0x00006520
        /*0320*/ 	.word	0x00000002
        /*0324*/ 	.word	0x00000000
        /*0328*/ 	.short	0x010a
        /*032a*/ 	.byte	0x3f
	.zero		1


	//   ....[46]....
        /*032c*/ 	.word	0x000065d0
        /*0330*/ 	.word	0x00000002
        /*0334*/ 	.word	0x00000000
        /*0338*/ 	.short	0x010a
        /*033a*/ 	.byte	0x3f
	.zero		1


	//   ....[47]....
        /*033c*/ 	.word	0x00006680
        /*0340*/ 	.word	0x00000002
        /*0344*/ 	.word	0x00000000
        /*0348*/ 	.short	0x010a
        /*034a*/ 	.byte	0x3f
	.zero		1


	//   ....[48]....
        /*034c*/ 	.word	0x00006730
        /*0350*/ 	.word	0x00000002
        /*0354*/ 	.word	0x00000000
        /*0358*/ 	.short	0x010a
        /*035a*/ 	.byte	0x3f
	.zero		1


	//   ....[49]....
        /*035c*/ 	.word	0x000067e0
        /*0360*/ 	.word	0x00000002
        /*0364*/ 	.word	0x00000000
        /*0368*/ 	.short	0x010a
        /*036a*/ 	.byte	0x3f
	.zero		1


	//   ....[50]....
        /*036c*/ 	.word	0x00006890
        /*0370*/ 	.word	0x00000002
        /*0374*/ 	.word	0x00000000
        /*0378*/ 	.short	0x010a
        /*037a*/ 	.byte	0x3f
	.zero		1


	//   ....[51]....
        /*037c*/ 	.word	0x00006940
        /*0380*/ 	.word	0x00000002
        /*0384*/ 	.word	0x00000000
        /*0388*/ 	.short	0x010a
        /*038a*/ 	.byte	0x3f
	.zero		1


	//   ....[52]....
        /*038c*/ 	.word	0x000069f0
        /*0390*/ 	.word	0x00000002
        /*0394*/ 	.word	0x00000000
        /*0398*/ 	.short	0x010a
        /*039a*/ 	.byte	0x3f
	.zero		1


	//   ....[53]....
        /*039c*/ 	.word	0x00006aa0
        /*03a0*/ 	.word	0x00000002
        /*03a4*/ 	.word	0x00000000
        /*03a8*/ 	.short	0x010a
        /*03aa*/ 	.byte	0x3f
	.zero		1


	//   ....[54]....
        /*03ac*/ 	.word	0x00006b50
        /*03b0*/ 	.word	0x00000002
        /*03b4*/ 	.word	0x00000000
        /*03b8*/ 	.short	0x010a
        /*03ba*/ 	.byte	0x3f
	.zero		1


	//   ....[55]....
        /*03bc*/ 	.word	0x00006c00
        /*03c0*/ 	.word	0x00000002
        /*03c4*/ 	.word	0x00000000
        /*03c8*/ 	.short	0x010a
        /*03ca*/ 	.byte	0x3f
	.zero		1


	//   ....[56]....
        /*03cc*/ 	.word	0x00006cb0
        /*03d0*/ 	.word	0x00000002
        /*03d4*/ 	.word	0x00000000
        /*03d8*/ 	.short	0x010a
        /*03da*/ 	.byte	0x3f
	.zero		1


	//   ....[57]....
        /*03dc*/ 	.word	0x00006d60
        /*03e0*/ 	.word	0x00000002
        /*03e4*/ 	.word	0x00000000
        /*03e8*/ 	.short	0x010a
        /*03ea*/ 	.byte	0x3f
	.zero		1


	//   ....[58]....
        /*03ec*/ 	.word	0x00006e10
        /*03f0*/ 	.word	0x00000003
        /*03f4*/ 	.word	0x00000000
        /*03f8*/ 	.short	0x010a
        /*03fa*/ 	.byte	0x3f
	.zero		1


	//----- nvinfo : EIATTR_NUM_MBARRIERS
	.align		4
.L_26:
        /*03fc*/ 	.byte	0x03, 0x38
        /*03fe*/ 	.short	0x0024


	//----- nvinfo : EIATTR_EXIT_INSTR_OFFSETS
	.align		4
        /*0400*/ 	.byte	0x04, 0x1c
        /*0402*/ 	.short	(.L_28 - .L_27)


	//   ....[0]....
.L_27:
        /*0404*/ 	.word	0x00000880


	//   ....[1]....
        /*0408*/ 	.word	0x000012d0


	//   ....[2]....
        /*040c*/ 	.word	0x00004930


	//   ....[3]....
        /*0410*/ 	.word	0x00004950


	//   ....[4]....
        /*0414*/ 	.word	0x00005970


	//   ....[5]....
        /*0418*/ 	.word	0x00005990


	//   ....[6]....
        /*041c*/ 	.word	0x000059b0


	//   ....[7]....
        /*0420*/ 	.word	0x00006150


	//   ....[8]....
        /*0424*/ 	.word	0x00006e40


	//----- nvinfo : EIATTR_MAX_THREADS
	.align		4
.L_28:
        /*0428*/ 	.byte	0x04, 0x05
        /*042a*/ 	.short	(.L_30 - .L_29)
.L_29:
        /*042c*/ 	.word	0x00000100
        /*0430*/ 	.word	0x00000001
        /*0434*/ 	.word	0x00000001


	//----- nvinfo : EIATTR_CRS_STACK_SIZE
	.align		4
.L_30:
        /*0438*/ 	.byte	0x04, 0x1e
        /*043a*/ 	.short	(.L_32 - .L_31)
.L_31:
        /*043c*/ 	.word	0x00000000


	//----- nvinfo : EIATTR_CBANK_PARAM_SIZE
	.align		4
.L_32:
        /*0440*/ 	.byte	0x03, 0x19
        /*0442*/ 	.short	0x03f0


	//----- nvinfo : EIATTR_PARAM_CBANK
	.align		4
        /*0444*/ 	.byte	0x04, 0x0a
        /*0446*/ 	.short	(.L_34 - .L_33)
	.align		4
.L_33:
        /*0448*/ 	.word	index@(.nv.constant0._ZN7cutlass13device_kernelINS_4conv6kernel13ConvUniversalINS1_16ConvProblemShapeILNS1_8OperatorE0ELi2EEENS1_10collective14CollectiveConvINS1_46MainloopSm90TmaGmmaWarpSpecializedImplicitGemmILS5_0ELi18ELi2EN4cute5tupleIJNSA_1CILi1EEESD_SD_EEENS1_36KernelImplicitTmaWarpSpecializedSm90ELi1EEENSB_IJNSC_ILi64EEENSC_ILi128EEENSB_IJSH_EEEEEENS_12float_e4m3_tESL_NSA_8TiledMMAINSA_8MMA_AtomIJNSA_4SM904GMMA31MMA_64x128x32_F32E4M3E4M3_SS_TNILNSP_7ScaleInE1ELSR_1EEEEEENSA_6LayoutISE_NSB_IJNSC_ILi0EEESV_SV_EEEEENSB_IJNSA_10UnderscoreESY_SY_EEEEENS7_6detail26Sm90ImplicitGemmTileTraitsINSA_20SM90_TMA_LOAD_IM2COLENSA_14ComposedLayoutINSA_7SwizzleILi2ELi4ELi3EEENSA_18smem_ptr_flag_bitsILi8EEENSU_INSB_IJNSB_IJNSC_ILi8EEES19_EEENSB_IJSH_SD_EEENSB_IJSD_NSC_ILi18EEEEEEEEENSB_IJNSB_IJSH_NSC_ILi512EEEEEENSB_IJSD_SV_EEENSB_IJSV_NSC_ILi4096EEEEEEEEEEEEEvEENS12_INSA_13SM90_TMA_LOADENS14_IS16_S18_NSU_INSB_IJNSB_IJS19_NSC_ILi16EEEEEES1B_S1D_EEENSB_IJS1G_S1H_NSB_IJSV_NSC_ILi8192EEEEEEEEEEEEEvEEEENS_8epilogue10collective6detail29Sm90TmaWarpSpecializedAdapterINS20_15DefaultEpilogueISL_NSB_IJNSB_IJlllEEESD_SV_EEES25_NS1Z_6thread17LinearCombinationISL_Li1EffLNS26_9ScaleType4KindE0ELNS_15FloatRoundStyleE2ESL_EENS_4gemm15EpilogueDefaultEEEEEvvEEEEvNT_6ParamsE)
        /*044c*/ 	.short	0x0210
        /*044e*/ 	.short	0x03f0


	//----- nvinfo : EIATTR_SW_WAR
	.align		4
.L_34:
        /*0450*/ 	.byte	0x04, 0x36
        /*0452*/ 	.short	(.L_36 - .L_35)
.L_35:
        /*0454*/ 	.word	0x00000008
.L_36:


//--------------------- .nv.callgraph             --------------------------
	.section	.nv.callgraph,"",@"SHT_CUDA_CALLGRAPH"
	.align	4
	.sectionentsize	8
	.align		4
        /*0000*/ 	.word	0x00000000
	.align		4
        /*0004*/ 	.word	0xffffffff
	.align		4
        /*0008*/ 	.word	0x00000000
	.align		4
        /*000c*/ 	.word	0xfffffffe
	.align		4
        /*0010*/ 	.word	0x00000000
	.align		4
        /*0014*/ 	.word	0xfffffffd
	.align		4
        /*0018*/ 	.word	0x00000000
	.align		4
        /*001c*/ 	.word	0xfffffffc


//--------------------- .nv.constant4             --------------------------
	.section	.nv.constant4,"a",@progbits
	.align	8
	.align		8
.nv.constant4:
        /*0000*/ 	.dword	_ZN39_INTERNAL_58e97871_4_k_cu_19d1f76d_35944cuda3std3__45__cpo5beginE
	.align		8
        /*0008*/ 	.dword	_ZN39_INTERNAL_58e97871_4_k_cu_19d1f76d_35944cuda3std3__45__cpo3endE
	.align		8
        /*0010*/ 	.dword	_ZN39_INTERNAL_58e97871_4_k_cu_19d1f76d_35944cuda3std3__45__cpo6cbeginE
	.align		8
        /*0018*/ 	.dword	_ZN39_INTERNAL_58e97871_4_k_cu_19d1f76d_35944cuda3std3__45__cpo4cendE
	.align		8
        /*0020*/ 	.dword	_ZN39_INTERNAL_58e97871_4_k_cu_19d1f76d_35944cuda3std3__441_GLOBAL__N__58e97871_4_k_cu_19d1f76d_35946ignoreE
	.align		8
        /*0028*/ 	.dword	_ZN39_INTERNAL_58e97871_4_k_cu_19d1f76d_35944cuda3std3__419piecewise_constructE
	.align		8
        /*0030*/ 	.dword	_ZN39_INTERNAL_58e97871_4_k_cu_19d1f76d_35944cuda3std3__48in_placeE
	.align		8
        /*0038*/ 	.dword	_ZN39_INTERNAL_58e97871_4_k_cu_19d1f76d_35944cuda3std6ranges3__45__cpo4swapE
	.align		8
        /*0040*/ 	.dword	_ZN39_INTERNAL_58e97871_4_k_cu_19d1f76d_35944cuda3std6ranges3__45__cpo9iter_moveE
	.align		8
        /*0048*/ 	.dword	_ZN39_INTERNAL_58e97871_4_k_cu_19d1f76d_35944cute7productE
	.align		8
        /*0050*/ 	.dword	_ZN39_INTERNAL_58e97871_4_k_cu_19d1f76d_35944cute1_E


//--------------------- .text._ZN7cutlass13device_kernelINS_4conv6kernel13ConvUniversalINS1_16ConvProblemShapeILNS1_8OperatorE0ELi2EEENS1_10collective14CollectiveConvINS1_46MainloopSm90TmaGmmaWarpSpecializedImplicitGemmILS5_0ELi18ELi2EN4cute5tupleIJNSA_1CILi1EEESD_SD_EEENS1_36KernelImplicitTmaWarpSpecializedSm90ELi1EEENSB_IJNSC_ILi64EEENSC_ILi128EEENSB_IJSH_EEEEEENS_12float_e4m3_tESL_NSA_8TiledMMAINSA_8MMA_AtomIJNSA_4SM904GMMA31MMA_64x128x32_F32E4M3E4M3_SS_TNILNSP_7ScaleInE1ELSR_1EEEEEENSA_6LayoutISE_NSB_IJNSC_ILi0EEESV_SV_EEEEENSB_IJNSA_10UnderscoreESY_SY_EEEEENS7_6detail26Sm90ImplicitGemmTileTraitsINSA_20SM90_TMA_LOAD_IM2COLENSA_14ComposedLayoutINSA_7SwizzleILi2ELi4ELi3EEENSA_18smem_ptr_flag_bitsILi8EEENSU_INSB_IJNSB_IJNSC_ILi8EEES19_EEENSB_IJSH_SD_EEENSB_IJSD_NSC_ILi18EEEEEEEEENSB_IJNSB_IJSH_NSC_ILi512EEEEEENSB_IJSD_SV_EEENSB_IJSV_NSC_ILi4096EEEEEEEEEEEEEvEENS12_INSA_13SM90_TMA_LOADENS14_IS16_S18_NSU_INSB_IJNSB_IJS19_NSC_ILi16EEEEEES1B_S1D_EEENSB_IJS1G_S1H_NSB_IJSV_NSC_ILi8192EEEEEEEEEEEEEvEEEENS_8epilogue10collective6detail29Sm90TmaWarpSpecializedAdapterINS20_15DefaultEpilogueISL_NSB_IJNSB_IJlllEEESD_SV_EEES25_NS1Z_6thread17LinearCombinationISL_Li1EffLNS26_9ScaleType4KindE0ELNS_15FloatRoundStyleE2ESL_EENS_4gemm15EpilogueDefaultEEEEEvvEEEEvNT_6ParamsE --------------------------
	.section	.text._ZN7cutlass13device_kernelINS_4conv6kernel13ConvUniversalINS1_16ConvProblemShapeILNS1_8OperatorE0ELi2EEENS1_10collective14CollectiveConvINS1_46MainloopSm90TmaGmmaWarpSpecializedImplicitGemmILS5_0ELi18ELi2EN4cute5tupleIJNSA_1CILi1EEESD_SD_EEENS1_36KernelImplicitTmaWarpSpecializedSm90ELi1EEENSB_IJNSC_ILi64EEENSC_ILi128EEENSB_IJSH_EEEEEENS_12float_e4m3_tESL_NSA_8TiledMMAINSA_8MMA_AtomIJNSA_4SM904GMMA31MMA_64x128x32_F32E4M3E4M3_SS_TNILNSP_7ScaleInE1ELSR_1EEEEEENSA_6LayoutISE_NSB_IJNSC_ILi0EEESV_SV_EEEEENSB_IJNSA_10UnderscoreESY_SY_EEEEENS7_6detail26Sm90ImplicitGemmTileTraitsINSA_20SM90_TMA_LOAD_IM2COLENSA_14ComposedLayoutINSA_7SwizzleILi2ELi4ELi3EEENSA_18smem_ptr_flag_bitsILi8EEENSU_INSB_IJNSB_IJNSC_ILi8EEES19_EEENSB_IJSH_SD_EEENSB_IJSD_NSC_ILi18EEEEEEEEENSB_IJNSB_IJSH_NSC_ILi512EEEEEENSB_IJSD_SV_EEENSB_IJSV_NSC_ILi4096EEEEEEEEEEEEEvEENS12_INSA_13SM90_TMA_LOADENS14_IS16_S18_NSU_INSB_IJNSB_IJS19_NSC_ILi16EEEEEES1B_S1D_EEENSB_IJS1G_S1H_NSB_IJSV_NSC_ILi8192EEEEEEEEEEEEEvEEEENS_8epilogue10collective6detail29Sm90TmaWarpSpecializedAdapterINS20_15DefaultEpilogueISL_NSB_IJNSB_IJlllEEESD_SV_EEES25_NS1Z_6thread17LinearCombinationISL_Li1EffLNS26_9ScaleType4KindE0ELNS_15FloatRoundStyleE2ESL_EENS_4gemm15EpilogueDefaultEEEEEvvEEEEvNT_6ParamsE,"ax",@progbits
	.align	128
.text._ZN7cutlass13device_kernelINS_4conv6kernel13ConvUniversalINS1_16ConvProblemShapeILNS1_8OperatorE0ELi2EEENS1_10collective14CollectiveConvINS1_46MainloopSm90TmaGmmaWarpSpecializedImplicitGemmILS5_0ELi18ELi2EN4cute5tupleIJNSA_1CILi1EEESD_SD_EEENS1_36KernelImplicitTmaWarpSpecializedSm90ELi1EEENSB_IJNSC_ILi64EEENSC_ILi128EEENSB_IJSH_EEEEEENS_12float_e4m3_tESL_NSA_8TiledMMAINSA_8MMA_AtomIJNSA_4SM904GMMA31MMA_64x128x32_F32E4M3E4M3_SS_TNILNSP_7ScaleInE1ELSR_1EEEEEENSA_6LayoutISE_NSB_IJNSC_ILi0EEESV_SV_EEEEENSB_IJNSA_10UnderscoreESY_SY_EEEEENS7_6detail26Sm90ImplicitGemmTileTraitsINSA_20SM90_TMA_LOAD_IM2COLENSA_14ComposedLayoutINSA_7SwizzleILi2ELi4ELi3EEENSA_18smem_ptr_flag_bitsILi8EEENSU_INSB_IJNSB_IJNSC_ILi8EEES19_EEENSB_IJSH_SD_EEENSB_IJSD_NSC_ILi18EEEEEEEEENSB_IJNSB_IJSH_NSC_ILi512EEEEEENSB_IJSD_SV_EEENSB_IJSV_NSC_ILi4096EEEEEEEEEEEEEvEENS12_INSA_13SM90_TMA_LOADENS14_IS16_S18_NSU_INSB_IJNSB_IJS19_NSC_ILi16EEEEEES1B_S1D_EEENSB_IJS1G_S1H_NSB_IJSV_NSC_ILi8192EEEEEEEEEEEEEvEEEENS_8epilogue10collective6detail29Sm90TmaWarpSpecializedAdapterINS20_15DefaultEpilogueISL_NSB_IJNSB_IJlllEEESD_SV_EEES25_NS1Z_6thread17LinearCombinationISL_Li1EffLNS26_9ScaleType4KindE0ELNS_15FloatRoundStyleE2ESL_EENS_4gemm15EpilogueDefaultEEEEEvvEEEEvNT_6ParamsE:
        .type           _ZN7cutlass13device_kernelINS_4conv6kernel13ConvUniversalINS1_16ConvProblemShapeILNS1_8OperatorE0ELi2EEENS1_10collective14CollectiveConvINS1_46MainloopSm90TmaGmmaWarpSpecializedImplicitGemmILS5_0ELi18ELi2EN4cute5tupleIJNSA_1CILi1EEESD_SD_EEENS1_36KernelImplicitTmaWarpSpecializedSm90ELi1EEENSB_IJNSC_ILi64EEENSC_ILi128EEENSB_IJSH_EEEEEENS_12float_e4m3_tESL_NSA_8TiledMMAINSA_8MMA_AtomIJNSA_4SM904GMMA31MMA_64x128x32_F32E4M3E4M3_SS_TNILNSP_7ScaleInE1ELSR_1EEEEEENSA_6LayoutISE_NSB_IJNSC_ILi0EEESV_SV_EEEEENSB_IJNSA_10UnderscoreESY_SY_EEEEENS7_6detail26Sm90ImplicitGemmTileTraitsINSA_20SM90_TMA_LOAD_IM2COLENSA_14ComposedLayoutINSA_7SwizzleILi2ELi4ELi3EEENSA_18smem_ptr_flag_bitsILi8EEENSU_INSB_IJNSB_IJNSC_ILi8EEES19_EEENSB_IJSH_SD_EEENSB_IJSD_NSC_ILi18EEEEEEEEENSB_IJNSB_IJSH_NSC_ILi512EEEEEENSB_IJSD_SV_EEENSB_IJSV_NSC_ILi4096EEEEEEEEEEEEEvEENS12_INSA_13SM90_TMA_LOADENS14_IS16_S18_NSU_INSB_IJNSB_IJS19_NSC_ILi16EEEEEES1B_S1D_EEENSB_IJS1G_S1H_NSB_IJSV_NSC_ILi8192EEEEEEEEEEEEEvEEEENS_8epilogue10collective6detail29Sm90TmaWarpSpecializedAdapterINS20_15DefaultEpilogueISL_NSB_IJNSB_IJlllEEESD_SV_EEES25_NS1Z_6thread17LinearCombinationISL_Li1EffLNS26_9ScaleType4KindE0ELNS_15FloatRoundStyleE2ESL_EENS_4gemm15EpilogueDefaultEEEEEvvEEEEvNT_6ParamsE,@function
        .size           _ZN7cutlass13device_kernelINS_4conv6kernel13ConvUniversalINS1_16ConvProblemShapeILNS1_8OperatorE0ELi2EEENS1_10collective14CollectiveConvINS1_46MainloopSm90TmaGmmaWarpSpecializedImplicitGemmILS5_0ELi18ELi2EN4cute5tupleIJNSA_1CILi1EEESD_SD_EEENS1_36KernelImplicitTmaWarpSpecializedSm90ELi1EEENSB_IJNSC_ILi64EEENSC_ILi128EEENSB_IJSH_EEEEEENS_12float_e4m3_tESL_NSA_8TiledMMAINSA_8MMA_AtomIJNSA_4SM904GMMA31MMA_64x128x32_F32E4M3E4M3_SS_TNILNSP_7ScaleInE1ELSR_1EEEEEENSA_6LayoutISE_NSB_IJNSC_ILi0EEESV_SV_EEEEENSB_IJNSA_10UnderscoreESY_SY_EEEEENS7_6detail26Sm90ImplicitGemmTileTraitsINSA_20SM90_TMA_LOAD_IM2COLENSA_14ComposedLayoutINSA_7SwizzleILi2ELi4ELi3EEENSA_18smem_ptr_flag_bitsILi8EEENSU_INSB_IJNSB_IJNSC_ILi8EEES19_EEENSB_IJSH_SD_EEENSB_IJSD_NSC_ILi18EEEEEEEEENSB_IJNSB_IJSH_NSC_ILi512EEEEEENSB_IJSD_SV_EEENSB_IJSV_NSC_ILi4096EEEEEEEEEEEEEvEENS12_INSA_13SM90_TMA_LOADENS14_IS16_S18_NSU_INSB_IJNSB_IJS19_NSC_ILi16EEEEEES1B_S1D_EEENSB_IJS1G_S1H_NSB_IJSV_NSC_ILi8192EEEEEEEEEEEEEvEEEENS_8epilogue10collective6detail29Sm90TmaWarpSpecializedAdapterINS20_15DefaultEpilogueISL_NSB_IJNSB_IJlllEEESD_SV_EEES25_NS1Z_6thread17LinearCombinationISL_Li1EffLNS26_9ScaleType4KindE0ELNS_15FloatRoundStyleE2ESL_EENS_4gemm15EpilogueDefaultEEEEEvvEEEEvNT_6ParamsE,(.L_x_176 - _ZN7cutlass13device_kernelINS_4conv6kernel13ConvUniversalINS1_16ConvProblemShapeILNS1_8OperatorE0ELi2EEENS1_10collective14CollectiveConvINS1_46MainloopSm90TmaGmmaWarpSpecializedImplicitGemmILS5_0ELi18ELi2EN4cute5tupleIJNSA_1CILi1EEESD_SD_EEENS1_36KernelImplicitTmaWarpSpecializedSm90ELi1EEENSB_IJNSC_ILi64EEENSC_ILi128EEENSB_IJSH_EEEEEENS_12float_e4m3_tESL_NSA_8TiledMMAINSA_8MMA_AtomIJNSA_4SM904GMMA31MMA_64x128x32_F32E4M3E4M3_SS_TNILNSP_7ScaleInE1ELSR_1EEEEEENSA_6LayoutISE_NSB_IJNSC_ILi0EEESV_SV_EEEEENSB_IJNSA_10UnderscoreESY_SY_EEEEENS7_6detail26Sm90ImplicitGemmTileTraitsINSA_20SM90_TMA_LOAD_IM2COLENSA_14ComposedLayoutINSA_7SwizzleILi2ELi4ELi3EEENSA_18smem_ptr_flag_bitsILi8EEENSU_INSB_IJNSB_IJNSC_ILi8EEES19_EEENSB_IJSH_SD_EEENSB_IJSD_NSC_ILi18EEEEEEEEENSB_IJNSB_IJSH_NSC_ILi512EEEEEENSB_IJSD_SV_EEENSB_IJSV_NSC_ILi4096EEEEEEEEEEEEEvEENS12_INSA_13SM90_TMA_LOADENS14_IS16_S18_NSU_INSB_IJNSB_IJS19_NSC_ILi16EEEEEES1B_S1D_EEENSB_IJS1G_S1H_NSB_IJSV_NSC_ILi8192EEEEEEEEEEEEEvEEEENS_8epilogue10collective6detail29Sm90TmaWarpSpecializedAdapterINS20_15DefaultEpilogueISL_NSB_IJNSB_IJlllEEESD_SV_EEES25_NS1Z_6thread17LinearCombinationISL_Li1EffLNS26_9ScaleType4KindE0ELNS_15FloatRoundStyleE2ESL_EENS_4gemm15EpilogueDefaultEEEEEvvEEEEvNT_6ParamsE)
        .other          _ZN7cutlass13device_kernelINS_4conv6kernel13ConvUniversalINS1_16ConvProblemShapeILNS1_8OperatorE0ELi2EEENS1_10collective14CollectiveConvINS1_46MainloopSm90TmaGmmaWarpSpecializedImplicitGemmILS5_0ELi18ELi2EN4cute5tupleIJNSA_1CILi1EEESD_SD_EEENS1_36KernelImplicitTmaWarpSpecializedSm90ELi1EEENSB_IJNSC_ILi64EEENSC_ILi128EEENSB_IJSH_EEEEEENS_12float_e4m3_tESL_NSA_8TiledMMAINSA_8MMA_AtomIJNSA_4SM904GMMA31MMA_64x128x32_F32E4M3E4M3_SS_TNILNSP_7ScaleInE1ELSR_1EEEEEENSA_6LayoutISE_NSB_IJNSC_ILi0EEESV_SV_EEEEENSB_IJNSA_10UnderscoreESY_SY_EEEEENS7_6detail26Sm90ImplicitGemmTileTraitsINSA_20SM90_TMA_LOAD_IM2COLENSA_14ComposedLayoutINSA_7SwizzleILi2ELi4ELi3EEENSA_18smem_ptr_flag_bitsILi8EEENSU_INSB_IJNSB_IJNSC_ILi8EEES19_EEENSB_IJSH_SD_EEENSB_IJSD_NSC_ILi18EEEEEEEEENSB_IJNSB_IJSH_NSC_ILi512EEEEEENSB_IJSD_SV_EEENSB_IJSV_NSC_ILi4096EEEEEEEEEEEEEvEENS12_INSA_13SM90_TMA_LOADENS14_IS16_S18_NSU_INSB_IJNSB_IJS19_NSC_ILi16EEEEEES1B_S1D_EEENSB_IJS1G_S1H_NSB_IJSV_NSC_ILi8192EEEEEEEEEEEEEvEEEENS_8epilogue10collective6detail29Sm90TmaWarpSpecializedAdapterINS20_15DefaultEpilogueISL_NSB_IJNSB_IJlllEEESD_SV_EEES25_NS1Z_6thread17LinearCombinationISL_Li1EffLNS26_9ScaleType4KindE0ELNS_15FloatRoundStyleE2ESL_EENS_4gemm15EpilogueDefaultEEEEEvvEEEEvNT_6ParamsE,@"STO_CUDA_ENTRY STV_DEFAULT"
_ZN7cutlass13device_kernelINS_4conv6kernel13ConvUniversalINS1_16ConvProblemShapeILNS1_8OperatorE0ELi2EEENS1_10collective14CollectiveConvINS1_46MainloopSm90TmaGmmaWarpSpecializedImplicitGemmILS5_0ELi18ELi2EN4cute5tupleIJNSA_1CILi1EEESD_SD_EEENS1_36KernelImplicitTmaWarpSpecializedSm90ELi1EEENSB_IJNSC_ILi64EEENSC_ILi128EEENSB_IJSH_EEEEEENS_12float_e4m3_tESL_NSA_8TiledMMAINSA_8MMA_AtomIJNSA_4SM904GMMA31MMA_64x128x32_F32E4M3E4M3_SS_TNILNSP_7ScaleInE1ELSR_1EEEEEENSA_6LayoutISE_NSB_IJNSC_ILi0EEESV_SV_EEEEENSB_IJNSA_10UnderscoreESY_SY_EEEEENS7_6detail26Sm90ImplicitGemmTileTraitsINSA_20SM90_TMA_LOAD_IM2COLENSA_14ComposedLayoutINSA_7SwizzleILi2ELi4ELi3EEENSA_18smem_ptr_flag_bitsILi8EEENSU_INSB_IJNSB_IJNSC_ILi8EEES19_EEENSB_IJSH_SD_EEENSB_IJSD_NSC_ILi18EEEEEEEEENSB_IJNSB_IJSH_NSC_ILi512EEEEEENSB_IJSD_SV_EEENSB_IJSV_NSC_ILi4096EEEEEEEEEEEEEvEENS12_INSA_13SM90_TMA_LOADENS14_IS16_S18_NSU_INSB_IJNSB_IJS19_NSC_ILi16EEEEEES1B_S1D_EEENSB_IJS1G_S1H_NSB_IJSV_NSC_ILi8192EEEEEEEEEEEEEvEEEENS_8epilogue10collective6detail29Sm90TmaWarpSpecializedAdapterINS20_15DefaultEpilogueISL_NSB_IJNSB_IJlllEEESD_SV_EEES25_NS1Z_6thread17LinearCombinationISL_Li1EffLNS26_9ScaleType4KindE0ELNS_15FloatRoundStyleE2ESL_EENS_4gemm15EpilogueDefaultEEEEEvvEEEEvNT_6ParamsE:
[----:B------:R-:W-:Y:S01]  /*0000*/  LDC R1, c[0x0][0x28] ;  /* 0x00000a00ff017b82 */ /* 0x000fe20000000800 */
[----:B------:R-:W0:Y:S01]  /*0010*/  S2R R10, SR_TID.X ;  /* 0x00000000000a7919 */ /* 0x000e220000002100 */
[----:B------:R-:W-:Y:S01]  /*0020*/  ELECT P0, URZ, PT ;  /* 0x00000000003f782f */ /* 0x000fe20003800000 */
[----:B------:R-:W-:Y:S01]  /*0030*/  BSSY B0, `(.L_x_0) ;  /* 0x000000f000007945 */ /* 0x000fe20003800000 */
[--C-:B0-----:R-:W-:Y:S02]  /*0040*/  SHF.R.U32.HI R0, RZ, 0x5, R10.reuse ;  /* 0x00000005ff007819 */ /* 0x101fe4000001160a */
[----:B------:R-:W-:-:S03]  /*0050*/  SHF.R.U32.HI R3, RZ, 0x7, R10 ;  /* 0x00000007ff037819 */ /* 0x000fc6000001160a */
[----:B------:R-:W0:Y:S04]  /*0060*/  SHFL.IDX PT, R2, R0, RZ, 0x1f ;  /* 0x00001fff00027589 */ /* 0x000e2800000e0000 */
[----:B------:R1:W2:Y:S01]  /*0070*/  SHFL.IDX PT, R7, R3, RZ, 0x1f ;  /* 0x00001fff03077589 */ /* 0x0002a200000e0000 */
[----:B0-----:R-:W-:-:S13]  /*0080*/  ISETP.NE.OR P0, PT, R2, RZ, !P0 ;  /* 0x000000ff0200720c */ /* 0x001fda0004705670 */
[----:B-12---:R-:W-:Y:S05]  /*0090*/  @P0 BRA `(.L_x_1) ;  /* 0x0000000000200947 */ /* 0x006fea0003800000 */
[----:B------:R-:W-:Y:S02]  /*00a0*/  ULDC.64 UR4, c[0x0][0x198] ;  /* 0x0000660000047ab9 */ /* 0x000fe40000000a00 */
[----:B------:R-:W-:Y:S02]  /*00b0*/  UIADD3 UR6, UP0, UR4, 0xf0, URZ ;  /* 0x000000f004067890 */ /* 0x000fe4000ff1e03f */
[----:B------:R-:W-:Y:S02]  /*00c0*/  UIADD3 UR4, UP1, UR4, 0x1f0, URZ ;  /* 0x000001f004047890 */ /* 0x000fe4000ff3e03f */
[----:B------:R-:W-:Y:S02]  /*00d0*/  UIADD3.X UR7, URZ, UR5, URZ, UP0, !UPT ;  /* 0x000000053f077290 */ /* 0x000fe400087fe43f */
[----:B------:R-:W-:-:S07]  /*00e0*/  UIADD3.X UR5, URZ, UR5, URZ, UP1, !UPT ;  /* 0x000000053f057290 */ /* 0x000fce0008ffe43f */
[----:B------:R0:W-:Y:S02]  /*00f0*/  UTMACCTL.PF [UR6] ;  /* 0x00000000060079b9 */ /* 0x0001e40008040000 */
[----:B------:R0:W-:Y:S02]  /*0100*/  UTMACCTL.PF [UR4] ;  /* 0x00000000040079b9 */ /* 0x0001e40008040000 */
[----:B0-----:R-:W-:Y:S01]  /*0110*/  NOP ;  /* 0x0000000000007918 */ /* 0x001fe20000000000 */
.L_x_1:
[----:B------:R-:W-:Y:S05]  /*0120*/  BSYNC B0 ;  /* 0x0000000000007941 */ /* 0x000fea0003800000 */
.L_x_0:
[----:B------:R-:W0:Y:S01]  /*0130*/  SHFL.IDX PT, R0, R0, RZ, 0x1f ;  /* 0x00001fff00007589 */ /* 0x000e2200000e0000 */
[----:B------:R-:W-:-:S04]  /*0140*/  SHF.R.S32.HI R3, RZ, 0x1f, R2 ;  /* 0x0000001fff037819 */ /* 0x000fc80000011402 */
[----:B------:R-:W-:Y:S02]  /*0150*/  LEA.HI R3, R3, R2, RZ, 0x2 ;  /* 0x0000000203037211 */ /* 0x000fe400078f10ff */
[----:B0-----:R-:W-:-:S13]  /*0160*/  ISETP.NE.AND P0, PT, R0, RZ, PT ;  /* 0x000000ff0000720c */ /* 0x001fda0003f05270 */
[----:B------:R-:W-:Y:S05]  /*0170*/  @P0 BRA `(.L_x_2) ;  /* 0x0000000000d40947 */ /* 0x000fea0003800000 */
[----:B------:R-:W-:Y:S01]  /*0180*/  ELECT P0, URZ, PT ;  /* 0x00000000003f782f */ /* 0x000fe20003800000 */
[----:B------:R-:W-:-:S12]  /*0190*/  BSSY B0, `(.L_x_2) ;  /* 0x0000033000007945 */ /* 0x000fd80003800000 */
[----:B------:R-:W-:Y:S05]  /*01a0*/  @!P0 BRA `(.L_x_3) ;  /* 0x0000000000c48947 */ /* 0x000fea0003800000 */
[----:B------:R-:W0:Y:S01]  /*01b0*/  S2UR UR8, SR_CgaCtaId ;  /* 0x00000000000879c3 */ /* 0x000e220000008800 */
[----:B------:R-:W-:Y:S01]  /*01c0*/  UMOV UR4, 0x400 ;  /* 0x0000040000047882 */ /* 0x000fe20000000000 */
[----:B------:R-:W-:Y:S01]  /*01d0*/  UMOV UR5, 0x1 ;  /* 0x0000000100057882 */ /* 0x000fe20000000000 */
[----:B------:R-:W-:Y:S02]  /*01e0*/  UMOV UR6, 0x80 ;  /* 0x0000008000067882 */ /* 0x000fe40000000000 */
[----:B------:R-:W-:-:S04]  /*01f0*/  UIADD3 UR6, -UR6, 0x100000, URZ ;  /* 0x0010000006067890 */ /* 0x000fc8000fffe13f */
[----:B------:R-:W-:Y:S02]  /*0200*/  USHF.L.U32 UR7, UR6, 0xb, URZ ;  /* 0x0000000b06077899 */ /* 0x000fe4000800063f */
[----:B------:R-:W-:Y:S02]  /*0210*/  USHF.L.U32 UR6, UR6, 0x1, URZ ;  /* 0x0000000106067899 */ /* 0x000fe4000800063f */
[----:B0-----:R-:W-:Y:S02]  /*0220*/  ULEA UR8, UR8, UR4, 0x18 ;  /* 0x0000000408087291 */ /* 0x001fe4000f8ec03f */
[----:B------:R-:W-:-:S04]  /*0230*/  UIADD3 UR4, -UR5, 0x100000, URZ ;  /* 0x0010000005047890 */ /* 0x000fc8000fffe13f */
[----:B------:R-:W-:Y:S02]  /*0240*/  USHF.L.U32 UR5, UR4, 0xb, URZ ;  /* 0x0000000b04057899 */ /* 0x000fe4000800063f */
[----:B------:R-:W-:Y:S01]  /*0250*/  USHF.L.U32 UR4, UR4, 0x1, URZ ;  /* 0x0000000104047899 */ /* 0x000fe2000800063f */
[----:B------:R-:W0:Y:S11]  /*0260*/  FENCE.VIEW.ASYNC.S ;  /* 0x00000000000073c6 */ /* 0x000e360000000000 */
[----:B0-----:R0:W1:Y:S01]  /*0270*/  SYNCS.EXCH.64 URZ, [UR8+0x36000], UR4 ;  /* 0x03600004083f75b2 */ /* 0x0010620008000100 */
[----:B------:R0:W2:Y:S01]  /*0280*/  SYNCS.EXCH.64 URZ, [UR8+0x36090], UR6 ;  /* 0x03609006083f75b2 */ /* 0x0000a20008000100 */
[----:B------:R0:W3:Y:S01]  /*0290*/  SYNCS.EXCH.64 URZ, [UR8+0x36008], UR4 ;  /* 0x03600804083f75b2 */ /* 0x0000e20008000100 */
[----:B------:R0:W4:Y:S01]  /*02a0*/  SYNCS.EXCH.64 URZ, [UR8+0x36098], UR6 ;  /* 0x03609806083f75b2 */ /* 0x0001220008000100 */
[----:B------:R0:W0:Y:S01]  /*02b0*/  SYNCS.EXCH.64 URZ, [UR8+0x36010], UR4 ;  /* 0x03601004083f75b2 */ /* 0x0000220008000100 */
        /* <DEDUP_REMOVED lines=31> */
[----:B-1234-:R-:W-:Y:S01]  /*04b0*/  NOP ;  /* 0x0000000000007918 */ /* 0x01efe20000000000 */
.L_x_3:
[----:B0-----:R-:W-:Y:S05]  /*04c0*/  BSYNC B0 ;  /* 0x0000000000007941 */ /* 0x001fea0003800000 */
.L_x_2:
[----:B------:R-:W-:Y:S01]  /*04d0*/  ULDC.64 UR4, c[0x0][0x598] ;  /* 0x0001660000047ab9 */ /* 0x000fe20000000a00 */
[----:B------:R-:W-:Y:S01]  /*04e0*/  LOP3.LUT R3, R3, 0xfffffffc, RZ, 0xc0, !PT ;  /* 0xfffffffc03037812 */ /* 0x000fe200078ec0ff */
[----:B------:R-:W-:Y:S01]  /*04f0*/  NOP ;  /* 0x0000000000007918 */ /* 0x000fe20000000000 */
[----:B------:R-:W-:Y:S01]  /*0500*/  ISETP.NE.U32.AND P0, PT, RZ, UR4, PT ;  /* 0x00000004ff007c0c */ /* 0x000fe2000bf05070 */
[----:B------:R-:W-:Y:S01]  /*0510*/  NOP ;  /* 0x0000000000007918 */ /* 0x000fe20000000000 */
[----:B------:R-:W-:Y:S01]  /*0520*/  BAR.SYNC.DEFER_BLOCKING 0x0 ;  /* 0x0000000000007b1d */ /* 0x000fe20000010000 */
[----:B------:R-:W-:Y:S01]  /*0530*/  IMAD.IADD R6, R2, 0x1, -R3 ;  /* 0x0000000102067824 */ /* 0x000fe200078e0a03 */
[----:B------:R-:W-:Y:S02]  /*0540*/  ISETP.NE.AND.EX P0, PT, RZ, UR5, PT, P0 ;  /* 0x00000005ff007c0c */ /* 0x000fe4000bf05300 */
[C---:B------:R-:W-:Y:S02]  /*0550*/  ISETP.NE.AND P2, PT, R7.reuse, 0x1, PT ;  /* 0x000000010700780c */ /* 0x040fe40003f45270 */
[----:B------:R-:W-:Y:S01]  /*0560*/  LOP3.LUT P1, RZ, R7, R6, RZ, 0xfc, !PT ;  /* 0x0000000607ff7212 */ /* 0x000fe2000782fcff */
[----:B------:R-:W-:-:S03]  /*0570*/  ULDC.64 UR12, c[0x0][0x208] ;  /* 0x00008200000c7ab9 */ /* 0x000fc60000000a00 */
[----:B------:R-:W-:-:S04]  /*0580*/  SEL R2, RZ, 0x1, P1 ;  /* 0x00000001ff027807 */ /* 0x000fc80000800000 */
[----:B------:R-:W-:Y:S01]  /*0590*/  SEL R2, R2, 0x2, P2 ;  /* 0x0000000202027807 */ /* 0x000fe20001000000 */
[----:B------:R-:W-:Y:S06]  /*05a0*/  @!P0 BRA `(.L_x_4) ;  /* 0x00000000001c8947 */ /* 0x000fec0003800000 */
[----:B------:R-:W0:Y:S02]  /*05b0*/  LDC.64 R4, c[0x0][0x598] ;  /* 0x00016600ff047b82 */ /* 0x000e240000000a00 */
[----:B0-----:R-:W2:Y:S02]  /*05c0*/  LDG.E.64 R4, desc[UR12][R4.64] ;  /* 0x0000000c04047981 */ /* 0x001ea4000c1e1b00 */
[----:B--2---:R-:W-:-:S04]  /*05d0*/  ISETP.NE.U32.AND P0, PT, R4, RZ, PT ;  /* 0x000000ff0400720c */ /* 0x004fc80003f05070 */
[----:B------:R-:W-:-:S13]  /*05e0*/  ISETP.NE.AND.EX P0, PT, R5, RZ, PT, P0 ;  /* 0x000000ff0500720c */ /* 0x000fda0003f05300 */
[----:B------:R-:W-:Y:S05]  /*05f0*/  @!P0 BRA `(.L_x_4) ;  /* 0x0000000000088947 */ /* 0x000fea0003800000 */
[----:B------:R2:W5:Y:S01]  /*0600*/  LD.E R0, desc[UR12][R4.64] ;  /* 0x0000000c04007980 */ /* 0x000562000c101900 */
[----:B------:R-:W-:Y:S05]  /*0610*/  BRA `(.L_x_5) ;  /* 0x0000000000207947 */ /* 0x000fea0003800000 */
.L_x_4:
[----:B------:R-:W-:Y:S02]  /*0620*/  ULDC.64 UR4, c[0x0][0x588] ;  /* 0x0001620000047ab9 */ /* 0x000fe40000000a00 */
[----:B------:R-:W-:-:S04]  /*0630*/  ISETP.NE.U32.AND P0, PT, RZ, UR4, PT ;  /* 0x00000004ff007c0c */ /* 0x000fc8000bf05070 */
[----:B------:R-:W-:-:S13]  /*0640*/  ISETP.NE.AND.EX P0, PT, RZ, UR5, PT, P0 ;  /* 0x00000005ff007c0c */ /* 0x000fda000bf05300 */
[----:B------:R-:W-:Y:S05]  /*0650*/  @!P0 BRA `(.L_x_6) ;  /* 0x00000000000c8947 */ /* 0x000fea0003800000 */
[----:B------:R-:W0:Y:S02]  /*0660*/  LDC.64 R4, c[0x0][0x588] ;  /* 0x00016200ff047b82 */ /* 0x000e240000000a00 */
[----:B0-----:R0:W5:Y:S01]  /*0670*/  LDG.E R0, desc[UR12][R4.64] ;  /* 0x0000000c04007981 */ /* 0x001162000c1e1900 */
[----:B------:R-:W-:Y:S05]  /*0680*/  BRA `(.L_x_5) ;  /* 0x0000000000047947 */ /* 0x000fea0003800000 */
.L_x_6:
[----:B------:R-:W1:Y:S02]  /*0690*/  LDC R0, c[0x0][0x580] ;  /* 0x00016000ff007b82 */ /* 0x000e640000000800 */
.L_x_5:
[----:B------:R-:W-:Y:S02]  /*06a0*/  ULDC.64 UR4, c[0x0][0x5a0] ;  /* 0x0001680000047ab9 */ /* 0x000fe40000000a00 */
[----:B------:R-:W-:-:S04]  /*06b0*/  ISETP.NE.U32.AND P0, PT, RZ, UR4, PT ;  /* 0x00000004ff007c0c */ /* 0x000fc8000bf05070 */
[----:B------:R-:W-:-:S13]  /*06c0*/  ISETP.NE.AND.EX P0, PT, RZ, UR5, PT, P0 ;  /* 0x00000005ff007c0c */ /* 0x000fda000bf05300 */
[----:B------:R-:W-:Y:S05]  /*06d0*/  @!P0 BRA `(.L_x_7) ;  /* 0x00000000001c8947 */ /* 0x000fea0003800000 */
[----:B0-2---:R-:W0:Y:S02]  /*06e0*/  LDC.64 R4, c[0x0][0x5a0] ;  /* 0x00016800ff047b82 */ /* 0x005e240000000a00 */
[----:B0-----:R-:W2:Y:S02]  /*06f0*/  LDG.E.64 R4, desc[UR12][R4.64] ;  /* 0x0000000c04047981 */ /* 0x001ea4000c1e1b00 */
[----:B--2---:R-:W-:-:S04]  /*0700*/  ISETP.NE.U32.AND P0, PT, R4, RZ, PT ;  /* 0x000000ff0400720c */ /* 0x004fc80003f05070 */
[----:B------:R-:W-:-:S13]  /*0710*/  ISETP.NE.AND.EX P0, PT, R5, RZ, PT, P0 ;  /* 0x000000ff0500720c */ /* 0x000fda0003f05300 */
[----:B------:R-:W-:Y:S05]  /*0720*/  @!P0 BRA `(.L_x_7) ;  /* 0x0000000000088947 */ /* 0x000fea0003800000 */
[----:B------:R0:W5:Y:S01]  /*0730*/  LD.E R8, desc[UR12][R4.64] ;  /* 0x0000000c04087980 */ /* 0x000162000c101900 */
[----:B------:R-:W-:Y:S05]  /*0740*/  BRA `(.L_x_8) ;  /* 0x0000000000207947 */ /* 0x000fea0003800000 */
.L_x_7:
[----:B------:R-:W-:Y:S02]  /*0750*/  ULDC.64 UR4, c[0x0][0x590] ;  /* 0x0001640000047ab9 */ /* 0x000fe40000000a00 */
[----:B------:R-:W-:-:S04]  /*0760*/  ISETP.NE.U32.AND P0, PT, RZ, UR4, PT ;  /* 0x00000004ff007c0c */ /* 0x000fc8000bf05070 */
[----:B------:R-:W-:-:S13]  /*0770*/  ISETP.NE.AND.EX P0, PT, RZ, UR5, PT, P0 ;  /* 0x00000005ff007c0c */ /* 0x000fda000bf05300 */
[----:B------:R-:W-:Y:S05]  /*0780*/  @!P0 BRA `(.L_x_9) ;  /* 0x00000000000c8947 */ /* 0x000fea0003800000 */
[----:B------:R-:W3:Y:S02]  /*0790*/  LDC.64 R8, c[0x0][0x590] ;  /* 0x00016400ff087b82 */ /* 0x000ee40000000a00 */
[----:B---3--:R4:W5:Y:S01]  /*07a0*/  LDG.E R8, desc[UR12][R8.64] ;  /* 0x0000000c08087981 */ /* 0x008962000c1e1900 */
[----:B------:R-:W-:Y:S05]  /*07b0*/  BRA `(.L_x_8) ;  /* 0x0000000000047947 */ /* 0x000fea0003800000 */
.L_x_9:
[----:B------:R-:W3:Y:S02]  /*07c0*/  LDC R8, c[0x0][0x584] ;  /* 0x00016100ff087b82 */ /* 0x000ee40000000800 */
.L_x_8:
[----:B------:R-:W1:Y:S01]  /*07d0*/  LDC R3, c[0x0][0x3c4] ;  /* 0x0000f100ff037b82 */ /* 0x000e620000000800 */
[----:B------:R-:W-:-:S07]  /*07e0*/  ISETP.NE.AND P0, PT, R7, RZ, PT ;  /* 0x000000ff0700720c */ /* 0x000fce0003f05270 */
[----:B------:R-:W4:Y:S01]  /*07f0*/  LDC.64 R12, c[0x0][0x3c8] ;  /* 0x0000f200ff0c7b82 */ /* 0x000f220000000a00 */
[----:B-1----:R-:W-:-:S05]  /*0800*/  VIADD R3, R3, 0x3f ;  /* 0x0000003f03037836 */ /* 0x002fca0000000000 */
[----:B0-2---:R-:W-:-:S04]  /*0810*/  SHF.R.S32.HI R4, RZ, 0x1f, R3 ;  /* 0x0000001fff047819 */ /* 0x005fc80000011403 */
[----:B------:R-:W-:-:S04]  /*0820*/  LEA.HI R4, R4, R3, RZ, 0x6 ;  /* 0x0000000304047211 */ /* 0x000fc800078f30ff */
[----:B------:R-:W-:-:S05]  /*0830*/  SHF.R.S32.HI R5, RZ, 0x6, R4 ;  /* 0x00000006ff057819 */ /* 0x000fca0000011404 */
[----:B----4-:R-:W-:-:S04]  /*0840*/  IMAD R4, R5, R12, RZ ;  /* 0x0000000c05047224 */ /* 0x010fc800078e02ff */
[----:B------:R-:W-:Y:S01]  /*0850*/  IMAD R3, R4, R13, RZ ;  /* 0x0000000d04037224 */ /* 0x000fe200078e02ff */
[----:B------:R-:W-:Y:S06]  /*0860*/  @!P0 BRA `(.L_x_10) ;  /* 0x00000050004c8947 */ /* 0x000fec0003800000 */
[----:B------:R-:W-:-:S13]  /*0870*/  ISETP.NE.AND P0, PT, R7, 0x1, PT ;  /* 0x000000010700780c */ /* 0x000fda0003f05270 */
[----:B------:R-:W-:Y:S05]  /*0880*/  @P0 EXIT ;  /* 0x000000000000094d */ /* 0x000fea0003800000 */
[----:B------:R-:W-:Y:S01]  /*0890*/  ISETP.GE.AND P0, PT, R3, 0x1, PT ;  /* 0x000000010300780c */ /* 0x000fe20003f06270 */
[----:B------:R-:W-:Y:S01]  /*08a0*/  UMOV UR4, URZ ;  /* 0x0000003f00047c82 */ /* 0x000fe20008000000 */
[----:B------:R-:W-:Y:S02]  /*08b0*/  CS2R R86, SRZ ;  /* 0x0000000000567805 */ /* 0x000fe4000001ff00 */
[----:B------:R-:W-:Y:S02]  /*08c0*/  CS2R R24, SRZ ;  /* 0x0000000000187805 */ /* 0x000fe4000001ff00 */
[----:B------:R-:W-:Y:S02]  /*08d0*/  CS2R R26, SRZ ;  /* 0x00000000001a7805 */ /* 0x000fe4000001ff00 */
[----:B------:R-:W-:Y:S02]  /*08e0*/  CS2R R28, SRZ ;  /* 0x00000000001c7805 */ /* 0x000fe4000001ff00 */
[----:B------:R-:W-:-:S02]  /*08f0*/  CS2R R30, SRZ ;  /* 0x00000000001e7805 */ /* 0x000fc4000001ff00 */
[----:B------:R-:W-:Y:S02]  /*0900*/  CS2R R32, SRZ ;  /* 0x0000000000207805 */ /* 0x000fe4000001ff00 */
        /* <DEDUP_REMOVED lines=25> */
[----:B------:R-:W-:Y:S01]  /*0aa0*/  CS2R R84, SRZ ;  /* 0x0000000000547805 */ /* 0x000fe2000001ff00 */
[----:B------:R-:W-:Y:S06]  /*0ab0*/  @!P0 BRA `(.L_x_11) ;  /* 0x0000000000788947 */ /* 0x000fec0003800000 */
[----:B------:R-:W-:-:S04]  /*0ac0*/  LOP3.LUT R4, R2, 0x1, RZ, 0xfc, !PT ;  /* 0x0000000102047812 */ /* 0x000fc800078efcff */
[----:B------:R-:W-:-:S13]  /*0ad0*/  ISETP.NE.AND P0, PT, R4, 0x3, PT ;  /* 0x000000030400780c */ /* 0x000fda0003f05270 */
[----:B------:R-:W-:Y:S05]  /*0ae0*/  @!P0 BRA `(.L_x_12) ;  /* 0x0000000000048947 */ /* 0x000fea0003800000 */
[----:B------:R-:W-:Y:S01]  /*0af0*/  BPT.TRAP 0x1 ;  /* 0x000000040000795c */ /* 0x000fe20000300000 */
.L_x_12:
[----:B------:R-:W0:Y:S01]  /*0b00*/  S2UR UR5, SR_CgaCtaId ;  /* 0x00000000000579c3 */ /* 0x000e220000008800 */
[----:B------:R-:W-:Y:S01]  /*0b10*/  SHF.L.U32 R4, RZ, 0x1f, RZ ;  /* 0x0000001fff047819 */ /* 0x000fe200000006ff */
[----:B------:R-:W-:Y:S02]  /*0b20*/  UMOV UR4, 0x400 ;  /* 0x0000040000047882 */ /* 0x000fe40000000000 */
[----:B0-----:R-:W-:-:S12]  /*0b30*/  ULEA UR4, UR5, UR4, 0x18 ;  /* 0x0000000405047291 */ /* 0x001fd8000f8ec03f */
.L_x_13:
[----:B0-----:R-:W-:-:S04]  /*0b40*/  IMAD.U32 R5, RZ, RZ, UR4 ;  /* 0x00000004ff057e24 */ /* 0x001fc8000f8e00ff */
[----:B------:R0:W1:Y:S03]  /*0b50*/  SYNCS.PHASECHK.TRANS64.TRYWAIT P0, [R5+URZ+0x36000], R4 ;  /* 0x03600004050075a7 */ /* 0x000066000800017f */
[----:B-1----:R-:W-:Y:S05]  /*0b60*/  @!P0 NANOSLEEP.SYNCS 0x989680 ;  /* 0x009896800000895d */ /* 0x002fea0003900000 */
[----:B------:R-:W1:Y:S02]  /*0b70*/  @!P0 SYNCS.PHASECHK.TRANS64 P0, [R5+URZ+0x36000], R4 ;  /* 0x03600004050085a7 */ /* 0x000e64000800007f */
[----:B-1----:R-:W-:Y:S05]  /*0b80*/  @!P0 BRA `(.L_x_13) ;  /* 0xfffffffc00ec8947 */ /* 0x002fea000383ffff */
[----:B------:R-:W-:Y:S01]  /*0b90*/  UIADD3 UR5, UR4, 0x12000, URZ ;  /* 0x0001200004057890 */ /* 0x000fe2000fffe03f */
[----:B------:R-:W-:Y:S01]  /*0ba0*/  WARPGROUP.ARRIVE ;  /* 0x00000000000079c5 */ /* 0x000fe20000000000 */
[----:B------:R-:W-:Y:S02]  /*0bb0*/  USHF.R.U32.HI UR4, URZ, 0x4, UR4 ;  /* 0x000000043f047899 */ /* 0x000fe40008011604 */
[----:B------:R-:W-:Y:S02]  /*0bc0*/  USHF.R.U32.HI UR5, URZ, 0x4, UR5 ;  /* 0x000000043f057899 */ /* 0x000fe40008011605 */
[----:B------:R-:W-:Y:S02]  /*0bd0*/  ULOP3.LUT UR4, UR4, 0x3fff, URZ, 0xc0, !UPT ;  /* 0x00003fff04047892 */ /* 0x000fe4000f8ec03f */
[----:B------:R-:W-:Y:S02]  /*0be0*/  ULOP3.LUT UR5, UR5, 0x3fff, URZ, 0xc0, !UPT ;  /* 0x00003fff05057892 */ /* 0x000fe4000f8ec03f */
[----:B------:R-:W-:-:S02]  /*0bf0*/  ULOP3.LUT UR4, UR4, 0x10000, URZ, 0xfc, !UPT ;  /* 0x0001000004047892 */ /* 0x000fc4000f8efc3f */
[----:B------:R-:W-:Y:S01]  /*0c00*/  ULOP3.LUT UR6, UR5, 0x10000, URZ, 0xfc, !UPT ;  /* 0x0001000005067892 */ /* 0x000fe2000f8efc3f */
[----:B------:R-:W-:Y:S02]  /*0c10*/  UMOV UR7, 0x80000020 ;  /* 0x8000002000077882 */ /* 0x000fe40000000000 */
[----:B------:R-:W-:-:S06]  /*0c20*/  UMOV UR5, 0x80000020 ;  /* 0x8000002000057882 */ /* 0x000fcc0000000000 */
[----:B------:R-:W-:Y:S01]  /*0c30*/  QGMMA.64x128x32.F32.E4M3.E4M3 R24, gdesc[UR4], RZ, !UPT ;  /* 0x01e00000041879f3 */ /* 0x000fe2000c7008ff */
[----:B------:R-:W-:Y:S02]  /*0c40*/  UIADD3 UR4, UR4, 0x2, URZ ;  /* 0x0000000204047890 */ /* 0x000fe4000fffe03f */
[----:B------:R-:W-:Y:S01]  /*0c50*/  UIADD3 UR6, UR6, 0x2, URZ ;  /* 0x0000000206067890 */ /* 0x000fe2000fffe03f */
[----:B------:R-:W-:Y:S01]  /*0c60*/  UMOV UR5, 0x80000020 ;  /* 0x8000002000057882 */ /* 0x000fe20000000000 */
[----:B------:R-:W-:-:S07]  /*0c70*/  UMOV UR7, 0x80000020 ;  /* 0x8000002000077882 */ /* 0x000fce0000000000 */
[----:B------:R-:W-:Y:S01]  /*0c80*/  QGMMA.64x128x32.F32.E4M3.E4M3 R24, gdesc[UR4], R24, gsb0 ;  /* 0x01e00000041879f3 */ /* 0x000fe20008000818 */
[----:B------:R-:W-:-:S05]  /*0c90*/  UMOV UR4, 0x1 ;  /* 0x0000000100047882 */ /* 0x000fca0000000000 */
.L_x_11:
[----:B0-----:R-:W-:-:S05]  /*0ca0*/  VIMNMX R4, R3, 0x1, PT ;  /* 0x0000000103047848 */ /* 0x001fca0003fe0100 */
[----:B------:R-:W-:-:S05]  /*0cb0*/  IMAD.IADD R6, R3, 0x1, -R4 ;  /* 0x0000000103067824 */ /* 0x000fca00078e0a04 */
[----:B------:R-:W-:-:S13]  /*0cc0*/  ISETP.GE.AND P0, PT, R6, 0x1, PT ;  /* 0x000000010600780c */ /* 0x000fda0003f06270 */
[----:B------:R-:W-:Y:S05]  /*0cd0*/  @!P0 BRA `(.L_x_14) ;  /* 0x0000000000e88947 */ /* 0x000fea0003800000 */
[----:B------:R-:W0:Y:S01]  /*0ce0*/  S2UR UR6, SR_CgaCtaId ;  /* 0x00000000000679c3 */ /* 0x000e220000008800 */
[----:B------:R-:W-:Y:S01]  /*0cf0*/  UMOV UR5, 0x400 ;  /* 0x0000040000057882 */ /* 0x000fe20000000000 */
[----:B------:R-:W-:Y:S01]  /*0d00*/  LOP3.LUT R9, R2, 0x1, RZ, 0xfc, !PT ;  /* 0x0000000102097812 */ /* 0x000fe200078efcff */
[----:B------:R-:W-:Y:S01]  /*0d10*/  IMAD.MOV.U32 R7, RZ, RZ, RZ ;  /* 0x000000ffff077224 */ /* 0x000fe200078e00ff */
[----:B------:R-:W-:Y:S01]  /*0d20*/  UISETP.NE.U32.AND UP0, UPT, UR4, URZ, UPT ;  /* 0x0000003f0400728c */ /* 0x000fe2000bf05070 */
[----:B------:R-:W-:Y:S01]  /*0d30*/  IMAD.MOV.U32 R4, RZ, RZ, R6 ;  /* 0x000000ffff047224 */ /* 0x000fe200078e0006 */
[----:B0-----:R-:W-:-:S04]  /*0d40*/  ULEA UR7, UR6, UR5, 0x18 ;  /* 0x0000000506077291 */ /* 0x001fc8000f8ec03f */
[----:B------:R-:W-:Y:S02]  /*0d50*/  UIADD3 UR6, UR7, 0x12000, URZ ;  /* 0x0001200007067890 */ /* 0x000fe4000fffe03f */
[----:B------:R-:W-:Y:S02]  /*0d60*/  USHF.R.U32.HI UR5, URZ, 0x4, UR7 ;  /* 0x000000043f057899 */ /* 0x000fe40008011607 */
[----:B------:R-:W-:Y:S02]  /*0d70*/  USHF.R.U32.HI UR6, URZ, 0x4, UR6 ;  /* 0x000000043f067899 */ /* 0x000fe40008011606 */
[----:B------:R-:W-:Y:S02]  /*0d80*/  ULOP3.LUT UR5, UR5, 0x3fff, URZ, 0xc0, !UPT ;  /* 0x00003fff05057892 */ /* 0x000fe4000f8ec03f */
[----:B------:R-:W-:Y:S02]  /*0d90*/  ULOP3.LUT UR6, UR6, 0x3fff, URZ, 0xc0, !UPT ;  /* 0x00003fff06067892 */ /* 0x000fe4000f8ec03f */
[----:B------:R-:W-:-:S02]  /*0da0*/  ULOP3.LUT UR14, UR5, 0x10000, URZ, 0xfc, !UPT ;  /* 0x00010000050e7892 */ /* 0x000fc4000f8efc3f */
[----:B------:R-:W-:Y:S01]  /*0db0*/  ULOP3.LUT UR15, UR6, 0x10000, URZ, 0xfc, !UPT ;  /* 0x00010000060f7892 */ /* 0x000fe2000f8efc3f */
[----:B------:R-:W-:-:S11]  /*0dc0*/  UMOV UR5, URZ ;  /* 0x0000003f00057c82 */ /* 0x000fd60008000000 */
.L_x_19:
[----:B------:R-:W-:-:S13]  /*0dd0*/  ISETP.NE.AND P1, PT, R9, 0x3, PT ;  /* 0x000000030900780c */ /* 0x000fda0003f25270 */
[----:B0-----:R-:W-:Y:S05]  /*0de0*/  @!P1 BRA `(.L_x_15) ;  /* 0x0000000000049947 */ /* 0x001fea0003800000 */
[----:B------:R-:W-:Y:S01]  /*0df0*/  BPT.TRAP 0x1 ;  /* 0x000000040000795c */ /* 0x000fe20000300000 */
.L_x_15:
[----:B------:R-:W-:Y:S01]  /*0e00*/  SHF.L.U32 R5, R7, 0x1f, RZ ;  /* 0x0000001f07057819 */ /* 0x000fe200000006ff */
[----:B------:R-:W-:-:S12]  /*0e10*/  ULEA UR6, UR4, UR7, 0x3 ;  /* 0x0000000704067291 */ /* 0x000fd8000f8e183f */
.L_x_16:
[----:B0-----:R-:W-:-:S04]  /*0e20*/  IMAD.U32 R10, RZ, RZ, UR6 ;  /* 0x00000006ff0a7e24 */ /* 0x001fc8000f8e00ff */
[----:B------:R0:W1:Y:S03]  /*0e30*/  SYNCS.PHASECHK.TRANS64.TRYWAIT P0, [R10+URZ+0x36000], R5 ;  /* 0x036000050a0075a7 */ /* 0x000066000800017f */
[----:B-1----:R-:W-:Y:S05]  /*0e40*/  @!P0 NANOSLEEP.SYNCS 0x989680 ;  /* 0x009896800000895d */ /* 0x002fea0003900000 */
[----:B------:R-:W1:Y:S02]  /*0e50*/  @!P0 SYNCS.PHASECHK.TRANS64 P0, [R10+URZ+0x36000], R5 ;  /* 0x036000050a0085a7 */ /* 0x000e64000800007f */
[----:B-1----:R-:W-:Y:S05]  /*0e60*/  @!P0 BRA `(.L_x_16) ;  /* 0xfffffffc00ec8947 */ /* 0x002fea000383ffff */
[----:B------:R-:W-:Y:S01]  /*0e70*/  ULEA UR8, UR4, UR14, 0x8 ;  /* 0x0000000e04087291 */ /* 0x000fe2000f8e403f */
[----:B------:R-:W-:Y:S01]  /*0e80*/  WARPGROUP.ARRIVE ;  /* 0x00000000000079c5 */ /* 0x000fe20000000000 */
[----:B------:R-:W-:Y:S01]  /*0e90*/  ULEA UR10, UR4, UR15, 0x9 ;  /* 0x0000000f040a7291 */ /* 0x000fe2000f8e483f */
[----:B------:R-:W-:Y:S01]  /*0ea0*/  UMOV UR9, 0x80000020 ;  /* 0x8000002000097882 */ /* 0x000fe20000000000 */
[----:B------:R-:W-:-:S07]  /*0eb0*/  UMOV UR11, 0x80000020 ;  /* 0x80000020000b7882 */ /* 0x000fce0000000000 */
[----:B------:R-:W-:Y:S01]  /*0ec0*/  QGMMA.64x128x32.F32.E4M3.E4M3 R24, gdesc[UR8], R24, UP0 ;  /* 0x01e00000081879f3 */ /* 0x000fe2000bf00818 */
[----:B------:R-:W-:Y:S02]  /*0ed0*/  UIADD3 UR8, UR8, 0x2, URZ ;  /* 0x0000000208087890 */ /* 0x000fe4000fffe03f */
[----:B------:R-:W-:Y:S01]  /*0ee0*/  UIADD3 UR10, UR10, 0x2, URZ ;  /* 0x000000020a0a7890 */ /* 0x000fe2000fffe03f */
[----:B------:R-:W-:Y:S01]  /*0ef0*/  UMOV UR9, 0x80000020 ;  /* 0x8000002000097882 */ /* 0x000fe20000000000 */
[----:B------:R-:W-:-:S07]  /*0f00*/  UMOV UR11, 0x80000020 ;  /* 0x80000020000b7882 */ /* 0x000fce0000000000 */
[----:B------:R-:W-:Y:S03]  /*0f10*/  QGMMA.64x128x32.F32.E4M3.E4M3 R24, gdesc[UR8], R24, gsb0 ;  /* 0x01e00000081879f3 */ /* 0x000fe60008000818 */
[----:B------:R-:W-:Y:S02]  /*0f20*/  WARPGROUP.DEPBAR.LE gsb0, 0x1 ;  /* 0x00008000000079c5 */ /* 0x000fe40000010100 */
[----:B------:R-:W-:Y:S05]  /*0f30*/  @!P1 BRA `(.L_x_17) ;  /* 0x0000000000049947 */ /* 0x000fea0003800000 */
[----:B------:R-:W-:Y:S01]  /*0f40*/  BPT.TRAP 0x1 ;  /* 0x000000040000795c */ /* 0x000fe20000300000 */
.L_x_17:
[----:B------:R-:W-:Y:S01]  /*0f50*/  ULEA UR6, UR5, UR7, 0x3 ;  /* 0x0000000705067291 */ /* 0x000fe2000f8e183f */
[----:B------:R-:W-:-:S03]  /*0f60*/  ISETP.GT.U32.AND P0, PT, R2, 0x1, PT ;  /* 0x000000010200780c */ /* 0x000fc60003f04070 */
[----:B------:R-:W-:-:S04]  /*0f70*/  UIADD3 UR6, UR6, 0x36090, URZ ;  /* 0x0003609006067890 */ /* 0x000fc8000fffe03f */
[----:B------:R-:W-:-:S09]  /*0f80*/  UPRMT UR6, URZ, 0x654, UR6 ;  /* 0x000006543f067896 */ /* 0x000fd20008000006 */
[----:B------:R-:W-:Y:S01]  /*0f90*/  SYNCS.ARRIVE.TRANS64.RED.A1T0 RZ, [UR6], RZ ;  /* 0x000000ffffff79a7 */ /* 0x000fe20008100406 */
[----:B------:R-:W-:Y:S05]  /*0fa0*/  @P0 BRA `(.L_x_18) ;  /* 0x0000000000040947 */ /* 0x000fea0003800000 */
[----:B------:R-:W-:Y:S01]  /*0fb0*/  BPT.TRAP 0x1 ;  /* 0x000000040000795c */ /* 0x000fe20000300000 */
.L_x_18:
[----:B------:R-:W-:Y:S01]  /*0fc0*/  UIADD3 UR4, UR4, 0x1, URZ ;  /* 0x0000000104047890 */ /* 0x000fe2000fffe03f */
[C---:B------:R-:W-:Y:S01]  /*0fd0*/  ISETP.GT.AND P0, PT, R4.reuse, 0x1, PT ;  /* 0x000000010400780c */ /* 0x040fe20003f04270 */
[----:B------:R-:W-:Y:S01]  /*0fe0*/  UIADD3 UR5, UR5, 0x1, URZ ;  /* 0x0000000105057890 */ /* 0x000fe2000fffe03f */
[----:B------:R-:W-:Y:S01]  /*0ff0*/  VIADD R4, R4, 0xffffffff ;  /* 0xffffffff04047836 */ /* 0x000fe20000000000 */
[----:B------:R-:W-:Y:S02]  /*1000*/  UISETP.NE.AND UP0, UPT, UR4, 0x12, UPT ;  /* 0x000000120400788c */ /* 0x000fe4000bf05270 */
[----:B------:R-:W-:Y:S02]  /*1010*/  UISETP.NE.AND UP1, UPT, UR5, 0x12, UPT ;  /* 0x000000120500788c */ /* 0x000fe4000bf25270 */
[----:B------:R-:W-:Y:S02]  /*1020*/  USEL UR6, URZ, 0x1, UP0 ;  /* 0x000000013f067887 */ /* 0x000fe40008000000 */
[----:B------:R-:W-:-:S02]  /*1030*/  USEL UR4, UR4, URZ, UP0 ;  /* 0x0000003f04047287 */ /* 0x000fc40008000000 */
[----:B------:R-:W-:Y:S02]  /*1040*/  USEL UR5, UR5, URZ, UP1 ;  /* 0x0000003f05057287 */ /* 0x000fe40008800000 */
[----:B------:R-:W-:Y:S01]  /*1050*/  UPLOP3.LUT UP0, UPT, UPT, UPT, UPT, 0x80, 0x0 ;  /* 0x000000000000789c */ /* 0x000fe20003f0f070 */
[----:B------:R-:W-:Y:S01]  /*1060*/  LOP3.LUT R7, R7, UR6, RZ, 0x3c, !PT ;  /* 0x0000000607077c12 */ /* 0x000fe2000f8e3cff */
[----:B------:R-:W-:Y:S09]  /*1070*/  @P0 BRA `(.L_x_19) ;  /* 0xfffffffc00540947 */ /* 0x000ff2000383ffff */
.L_x_14:
[----:B------:R-:W-:Y:S01]  /*1080*/  ISETP.GE.AND P0, PT, R3, 0x1, PT ;  /* 0x000000010300780c */ /* 0x000fe20003f06270 */
[----:B------:R-:W-:-:S12]  /*1090*/  WARPGROUP.DEPBAR.LE gsb0, 0x0 ;  /* 0x00008000000079c5 */ /* 0x000fd80000010000 */
[----:B------:R-:W-:Y:S05]  /*10a0*/  @!P0 BRA `(.L_x_20) ;  /* 0x0000000000448947 */ /* 0x000fea0003800000 */
[----:B------:R-:W-:-:S04]  /*10b0*/  LOP3.LUT R3, R2, 0x1, RZ, 0xfc, !PT ;  /* 0x0000000102037812 */ /* 0x000fc800078efcff */
[----:B------:R-:W-:-:S13]  /*10c0*/  ISETP.NE.AND P0, PT, R3, 0x3, PT ;  /* 0x000000030300780c */ /* 0x000fda0003f05270 */
[----:B------:R-:W-:Y:S05]  /*10d0*/  @!P0 BRA `(.L_x_21) ;  /* 0x0000000000048947 */ /* 0x000fea0003800000 */
[----:B------:R-:W-:Y:S01]  /*10e0*/  BPT.TRAP 0x1 ;  /* 0x000000040000795c */ /* 0x000fe20000300000 */
.L_x_21:
[----:B0-----:R-:W0:Y:S01]  /*10f0*/  S2R R10, SR_CgaCtaId ;  /* 0x00000000000a7919 */ /* 0x001e220000008800 */
[----:B------:R-:W-:Y:S01]  /*1100*/  IMAD.WIDE.U32 R4, R6, 0x38e38e39, RZ ;  /* 0x38e38e3906047825 */ /* 0x000fe200078e00ff */
[----:B------:R-:W-:Y:S02]  /*1110*/  MOV R3, 0x400 ;  /* 0x0000040000037802 */ /* 0x000fe40000000f00 */
[----:B------:R-:W-:Y:S02]  /*1120*/  ISETP.GT.U32.AND P0, PT, R2, 0x1, PT ;  /* 0x000000010200780c */ /* 0x000fe40003f04070 */
[----:B------:R-:W-:-:S05]  /*1130*/  SHF.R.U32.HI R5, RZ, 0x2, R5 ;  /* 0x00000002ff057819 */ /* 0x000fca0000011605 */
[----:B------:R-:W-:Y:S01]  /*1140*/  IMAD R6, R5, -0x12, R6 ;  /* 0xffffffee05067824 */ /* 0x000fe200078e0206 */
[----:B0-----:R-:W-:-:S05]  /*1150*/  LEA R3, R10, R3, 0x18 ;  /* 0x000000030a037211 */ /* 0x001fca00078ec0ff */
[----:B------:R-:W-:-:S04]  /*1160*/  IMAD R6, R6, 0x8, R3 ;  /* 0x0000000806067824 */ /* 0x000fc800078e0203 */
[----:B------:R-:W-:-:S05]  /*1170*/  VIADD R6, R6, 0x36090 ;  /* 0x0003609006067836 */ /* 0x000fca0000000000 */
[----:B------:R-:W-:-:S04]  /*1180*/  PRMT R6, RZ, 0x654, R6 ;  /* 0x00000654ff067816 */ /* 0x000fc80000000006 */
[----:B------:R1:W-:Y:S01]  /*1190*/  SYNCS.ARRIVE.TRANS64.RED.A1T0 RZ, [R6+URZ], RZ ;  /* 0x000000ff06ff79a7 */ /* 0x0003e2000810043f */
[----:B------:R-:W-:Y:S05]  /*11a0*/  @P0 BRA `(.L_x_20) ;  /* 0x0000000000040947 */ /* 0x000fea0003800000 */
[----:B------:R-:W-:Y:S01]  /*11b0*/  BPT.TRAP 0x1 ;  /* 0x000000040000795c */ /* 0x000fe20000300000 */
.L_x_20:
[----:B------:R-:W2:Y:S01]  /*11c0*/  S2R R3, SR_TID.X ;  /* 0x0000000000037919 */ /* 0x000ea20000002100 */
[----:B------:R-:W-:Y:S01]  /*11d0*/  ULDC.64 UR4, c[0x0][0x280] ;  /* 0x0000a00000047ab9 */ /* 0x000fe20000000a00 */
[----:B------:R-:W4:Y:S01]  /*11e0*/  S2R R9, SR_CTAID.Y ;  /* 0x0000000000097919 */ /* 0x000f220000002600 */
[----:B------:R-:W1:Y:S01]  /*11f0*/  S2R R7, SR_CTAID.X ;  /* 0x0000000000077919 */ /* 0x000e620000002500 */
[----:B--2---:R-:W-:-:S04]  /*1200*/  SHF.R.S32.HI R2, RZ, 0x1f, R3 ;  /* 0x0000001fff027819 */ /* 0x004fc80000011403 */
[----:B------:R-:W-:Y:S01]  /*1210*/  LEA.HI R2, R2, R3, RZ, 0x7 ;  /* 0x0000000302027211 */ /* 0x000fe200078f38ff */
[----:B----4-:R-:W-:-:S03]  /*1220*/  IMAD.SHL.U32 R9, R9, 0x80, RZ ;  /* 0x0000008009097824 */ /* 0x010fc600078e00ff */
[----:B------:R-:W-:Y:S01]  /*1230*/  LOP3.LUT R2, R2, 0xffffff80, RZ, 0xc0, !PT ;  /* 0xffffff8002027812 */ /* 0x000fe200078ec0ff */
[----:B-1----:R-:W-:Y:S01]  /*1240*/  IMAD.SHL.U32 R6, R7, 0x40, RZ ;  /* 0x0000004007067824 */ /* 0x002fe200078e00ff */
[----:B------:R-:W-:-:S03]  /*1250*/  ISETP.GE.AND P0, PT, R9, UR5, PT ;  /* 0x0000000509007c0c */ /* 0x000fc6000bf06270 */
[----:B------:R-:W-:Y:S01]  /*1260*/  IMAD.IADD R2, R3, 0x1, -R2 ;  /* 0x0000000103027824 */ /* 0x000fe200078e0a02 */
[----:B------:R-:W-:-:S04]  /*1270*/  ISETP.GE.OR P0, PT, R6, UR4, P0 ;  /* 0x0000000406007c0c */ /* 0x000fc80008706670 */
[----:B------:R-:W-:-:S04]  /*1280*/  SHF.R.S32.HI R3, RZ, 0x1f, R2 ;  /* 0x0000001fff037819 */ /* 0x000fc80000011402 */
[----:B------:R-:W-:-:S04]  /*1290*/  LEA.HI R4, R3, R2, RZ, 0x2 ;  /* 0x0000000203047211 */ /* 0x000fc800078f10ff */
[--C-:B------:R-:W-:Y:S02]  /*12a0*/  SHF.R.S32.HI R12, RZ, 0x2, R4.reuse ;  /* 0x00000002ff0c7819 */ /* 0x100fe40000011404 */
[----:B0-----:R-:W-:-:S04]  /*12b0*/  SHF.R.S32.HI R5, RZ, 0x1f, R4 ;  /* 0x0000001fff057819 */ /* 0x001fc80000011404 */
[----:B------:R-:W-:Y:S01]  /*12c0*/  LEA.HI R5, R5, R12, RZ, 0x3 ;  /* 0x0000000c05057211 */ /* 0x000fe200078f18ff */
[----:B------:R-:W-:Y:S06]  /*12d0*/  @P0 EXIT ;  /* 0x000000000000094d */ /* 0x000fec0003800000 */
[----:B------:R-:W-:Y:S01]  /*12e0*/  LOP3.LUT R13, R5, 0xfffffff8, RZ, 0xc0, !PT ;  /* 0xfffffff8050d7812 */ /* 0x000fe200078ec0ff */
[----:B------:R-:W0:Y:S01]  /*12f0*/  LDC.64 R10, c[0x0][0x5d0] ;  /* 0x00017400ff0a7b82 */ /* 0x000e220000000a00 */
[----:B------:R-:W-:Y:S01]  /*1300*/  LOP3.LUT R5, R4, 0x7ffffffc, RZ, 0xc0, !PT ;  /* 0x7ffffffc04057812 */ /* 0x000fe200078ec0ff */
[----:B------:R-:W-:Y:S02]  /*1310*/  ULDC.64 UR6, c[0x0][0x5c8] ;  /* 0x0001720000067ab9 */ /* 0x000fe40000000a00 */
[----:B------:R-:W-:Y:S02]  /*1320*/  IMAD.IADD R12, R12, 0x1, -R13 ;  /* 0x000000010c0c7824 */ /* 0x000fe400078e0a0d */
[----:B------:R-:W-:Y:S01]  /*1330*/  IMAD.IADD R5, R2, 0x1, -R5 ;  /* 0x0000000102057824 */ /* 0x000fe200078e0a05 */
[----:B------:R-:W-:Y:S02]  /*1340*/  LEA.HI R2, R3, R2, RZ, 0x5 ;  /* 0x0000000203027211 */ /* 0x000fe400078f28ff */
[----:B------:R-:W-:Y:S01]  /*1350*/  SHF.R.S32.HI R13, RZ, 0x1f, R12 ;  /* 0x0000001fff0d7819 */ /* 0x000fe2000001140c */
[----:B------:R-:W-:-:S02]  /*1360*/  IMAD.SHL.U32 R14, R5, 0x2, RZ ;  /* 0x00000002050e7824 */ /* 0x000fc400078e00ff */
[----:B------:R-:W-:Y:S01]  /*1370*/  IMAD.WIDE R4, R7, 0x40, R12 ;  /* 0x0000004007047825 */ /* 0x000fe200078e020c */
[----:B------:R-:W-:Y:S02]  /*1380*/  SHF.R.S32.HI R7, RZ, 0x5, R2 ;  /* 0x00000005ff077819 */ /* 0x000fe40000011402 */
[----:B------:R-:W-:Y:S02]  /*1390*/  SHF.R.S32.HI R16, RZ, 0x1f, R14 ;  /* 0x0000001fff107819 */ /* 0x000fe4000001140e */
[----:B------:R-:W-:Y:S01]  /*13a0*/  IADD3 R2, P0, R9, R14, RZ ;  /* 0x0000000e09027210 */ /* 0x000fe20007f1e0ff */
[----:B------:R-:W-:-:S03]  /*13b0*/  IMAD.WIDE R4, R7, 0x10, R4 ;  /* 0x0000001007047825 */ /* 0x000fc600078e0204 */
[----:B------:R-:W-:Y:S01]  /*13c0*/  LEA.HI.X.SX32 R3, R9, R16, 0x1, P0 ;  /* 0x0000001009037211 */ /* 0x000fe200000f0eff */
[-C--:B0-----:R-:W-:Y:S01]  /*13d0*/  IMAD R13, R5, R10.reuse, RZ ;  /* 0x0000000a050d7224 */ /* 0x081fe200078e02ff */
[----:B------:R-:W-:Y:S01]  /*13e0*/  IADD3 R9, -R14, UR5, -R9 ;  /* 0x000000050e097c10 */ /* 0x000fe2000fffe909 */
[----:B------:R-:W-:-:S04]  /*13f0*/  IMAD.WIDE.U32 R16, R4, R10, R2 ;  /* 0x0000000a04107225 */ /* 0x000fc800078e0002 */
[----:B------:R-:W-:Y:S01]  /*1400*/  IMAD R13, R4, R11, R13 ;  /* 0x0000000b040d7224 */ /* 0x000fe200078e020d */
[----:B------:R-:W-:-:S03]  /*1410*/  LEA R15, P0, R10, R16, 0x3 ;  /* 0x000000100a0f7211 */ /* 0x000fc600078018ff */
[----:B------:R-:W-:Y:S02]  /*1420*/  IMAD.IADD R17, R17, 0x1, R13 ;  /* 0x0000000111117824 */ /* 0x000fe400078e020d */
[----:B------:R-:W-:Y:S01]  /*1430*/  IMAD R13, R7, -0x10, -R6 ;  /* 0xfffffff0070d7824 */ /* 0x000fe200078e0a06 */
[----:B------:R-:W-:Y:S02]  /*1440*/  IADD3 R6, P1, R16, UR6, RZ ;  /* 0x0000000610067c10 */ /* 0x000fe4000ff3e0ff */
[----:B------:R-:W-:Y:S02]  /*1450*/  LEA.HI.X R11, R10, R17, R11, 0x3, P0 ;  /* 0x000000110a0b7211 */ /* 0x000fe400000f1c0b */
[----:B---3-5:R-:W-:Y:S02]  /*1460*/  FSETP.NEU.AND P0, PT, R8, RZ, PT ;  /* 0x000000ff0800720b */ /* 0x028fe40003f0d000 */
[----:B------:R-:W-:Y:S02]  /*1470*/  IADD3 R10, P2, R15, UR6, RZ ;  /* 0x000000060f0a7c10 */ /* 0x000fe4000ff5e0ff */
[----:B------:R-:W-:-:S02]  /*1480*/  IADD3.X R7, R17, UR7, RZ, P1, !PT ;  /* 0x0000000711077c10 */ /* 0x000fc40008ffe4ff */
[----:B------:R-:W-:Y:S02]  /*1490*/  IADD3.X R11, R11, UR7, RZ, P2, !PT ;  /* 0x000000070b0b7c10 */ /* 0x000fe400097fe4ff */
[----:B------:R-:W-:-:S05]  /*14a0*/  IADD3 R14, R13, UR4, -R12 ;  /* 0x000000040d0e7c10 */ /* 0x000fca000fffe80c */
[----:B------:R-:W-:Y:S05]  /*14b0*/  @!P0 BRA `(.L_x_22) ;  /* 0x0000003400288947 */ /* 0x000fea0003800000 */
[----:B------:R-:W-:Y:S01]  /*14c0*/  ISETP.GE.AND P1, PT, R14, 0x1, PT ;  /* 0x000000010e00780c */ /* 0x000fe20003f26270 */
[----:B------:R-:W-:Y:S01]  /*14d0*/  ULDC.64 UR4, c[0x0][0x5b0] ;  /* 0x00016c0000047ab9 */ /* 0x000fe20000000a00 */
[----:B------:R-:W-:Y:S01]  /*14e0*/  ULDC.64 UR6, c[0x0][0x5a8] ;  /* 0x00016a0000067ab9 */ /* 0x000fe20000000a00 */
[----:B------:R-:W-:Y:S01]  /*14f0*/  IMAD R15, R5, UR4, RZ ;  /* 0x00000004050f7c24 */ /* 0x000fe2000f8e02ff */
[----:B------:R-:W-:Y:S01]  /*1500*/  ISETP.LT.OR P0, PT, R9, 0x1, !P1 ;  /* 0x000000010900780c */ /* 0x000fe20004f01670 */
[C---:B------:R-:W-:Y:S01]  /*1510*/  IMAD.WIDE.U32 R12, R4.reuse, UR4, R2 ;  /* 0x00000004040c7c25 */ /* 0x040fe2000f8e0002 */
[----:B------:R-:W-:Y:S03]  /*1520*/  BSSY B0, `(.L_x_23) ;  /* 0x0000007000007945 */ /* 0x000fe60003800000 */
[----:B------:R-:W-:Y:S01]  /*1530*/  IMAD R15, R4, UR5, R15 ;  /* 0x00000005040f7c24 */ /* 0x000fe2000f8e020f */
[----:B------:R-:W-:-:S04]  /*1540*/  IADD3 R12, P2, R12, UR6, RZ ;  /* 0x000000060c0c7c10 */ /* 0x000fc8000ff5e0ff */
[--C-:B------:R-:W-:Y:S02]  /*1550*/  IADD3.X R13, R13, UR7, R15.reuse, P2, !PT ;  /* 0x000000070d0d7c10 */ /* 0x100fe400097fe40f */
[----:B------:R-:W-:Y:S01]  /*1560*/  PRMT R15, RZ, 0x7610, R15 ;  /* 0x00007610ff0f7816 */ /* 0x000fe2000000000f */
[----:B------:R-:W-:Y:S06]  /*1570*/  @P0 BRA `(.L_x_24) ;  /* 0x0000000000040947 */ /* 0x000fec0003800000 */
[----:B------:R0:W5:Y:S02]  /*1580*/  LDG.E.U8 R15, desc[UR12][R12.64] ;  /* 0x0000000c0c0f7981 */ /* 0x000164000c1e1100 */
.L_x_24:
[----:B------:R-:W-:Y:S05]  /*1590*/  BSYNC B0 ;  /* 0x0000000000007941 */ /* 0x000fea0003800000 */
.L_x_23:
[----:B-----5:R-:W-:Y:S01]  /*15a0*/  LOP3.LUT R15, R15, 0xff, RZ, 0xc0, !PT ;  /* 0x000000ff0f0f7812 */ /* 0x020fe200078ec0ff */
[----:B------:R-:W-:Y:S01]  /*15b0*/  BSSY B0, `(.L_x_25) ;  /* 0x000000b000007945 */ /* 0x000fe20003800000 */
[----:B------:R-:W-:Y:S02]  /*15c0*/  ISETP.LT.OR P2, PT, R9, 0x2, !P1 ;  /* 0x000000020900780c */ /* 0x000fe40004f41670 */
[----:B------:R-:W-:-:S05]  /*15d0*/  F2FP.F16.E4M3.UNPACK_B R15, R15 ;  /* 0x0000000fff0f723e */ /* 0x000fca00020006ff */
[----:B------:R-:W-:-:S05]  /*15e0*/  HADD2.F32 R15, -RZ, R15.H0_H0 ;  /* 0x2000000fff0f7230 */ /* 0x000fca0000004100 */
[----:B------:R-:W-:-:S04]  /*15f0*/  FMUL R15, R15, R8 ;  /* 0x000000080f0f7220 */ /* 0x000fc80000400000 */
[----:B------:R-:W-:-:S05]  /*1600*/  FFMA R15, R24, R0, R15 ;  /* 0x00000000180f7223 */ /* 0x000fca000000000f */
[----:B------:R-:W-:Y:S02]  /*1610*/  F2FP.SATFINITE.E4M3.F32.PACK_AB_MERGE_C R17, RZ, R15, RZ ;  /* 0x0000000fff11723e */ /* 0x000fe400048070ff */
[----:B------:R-:W-:-:S03]  /*1620*/  PRMT R15, RZ, 0x7610, R15 ;  /* 0x00007610ff0f7816 */ /* 0x000fc6000000000f */
[----:B------:R1:W-:Y:S01]  /*1630*/  @!P0 STG.E.U8 desc[UR12][R6.64], R17 ;  /* 0x0000001106008986 */ /* 0x0003e2000c10110c */
[----:B------:R-:W-:Y:S05]  /*1640*/  @P2 BRA `(.L_x_26) ;  /* 0x0000000000042947 */ /* 0x000fea0003800000 */
[----:B------:R2:W5:Y:S02]  /*1650*/  LDG.E.U8 R15, desc[UR12][R12.64+0x1] ;  /* 0x0000010c0c0f7981 */ /* 0x000564000c1e1100 */
.L_x_26:
[----:B------:R-:W-:Y:S05]  /*1660*/  BSYNC B0 ;  /* 0x0000000000007941 */ /* 0x000fea0003800000 */
.L_x_25:
[----:B-----5:R-:W-:Y:S01]  /*1670*/  LOP3.LUT R15, R15, 0xff, RZ, 0xc0, !PT ;  /* 0x000000ff0f0f7812 */ /* 0x020fe200078ec0ff */
[----:B------:R-:W-:Y:S01]  /*1680*/  BSSY B0, `(.L_x_27) ;  /* 0x0000013000007945 */ /* 0x000fe20003800000 */
[----:B-1----:R-:W-:Y:S02]  /*1690*/  IADD3 R17, P0, R4, 0x8, RZ ;  /* 0x0000000804117810 */ /* 0x002fe40007f1e0ff */
[----:B------:R-:W-:-:S03]  /*16a0*/  F2FP.F16.E4M3.UNPACK_B R15, R15 ;  /* 0x0000000fff0f723e */ /* 0x000fc600020006ff */
[----:B------:R-:W-:Y:S01]  /*16b0*/  IMAD.X R5, RZ, RZ, R5, P0 ;  /* 0x000000ffff057224 */ /* 0x000fe200000e0605 */
[----:B------:R-:W-:Y:S01]  /*16c0*/  ISETP.GE.AND P0, PT, R14, 0x9, PT ;  /* 0x000000090e00780c */ /* 0x000fe20003f06270 */
[----:B------:R-:W-:Y:S02]  /*16d0*/  HADD2.F32 R15, -RZ, R15.H0_H0 ;  /* 0x2000000fff0f7230 */ /* 0x000fe40000004100 */
[----:B------:R-:W-:Y:S01]  /*16e0*/  IMAD R16, R5, UR4, RZ ;  /* 0x0000000405107c24 */ /* 0x000fe2000f8e02ff */
[----:B------:R-:W-:Y:S01]  /*16f0*/  ISETP.LT.OR P3, PT, R9, 0x1, !P0 ;  /* 0x000000010900780c */ /* 0x000fe20004761670 */
[----:B------:R-:W-:-:S04]  /*1700*/  IMAD.WIDE.U32 R2, R17, UR4, R2 ;  /* 0x0000000411027c25 */ /* 0x000fc8000f8e0002 */
[----:B------:R-:W-:Y:S01]  /*1710*/  FMUL R4, R15, R8 ;  /* 0x000000080f047220 */ /* 0x000fe20000400000 */
[----:B------:R-:W-:-:S03]  /*1720*/  IMAD R17, R17, UR5, R16 ;  /* 0x0000000511117c24 */ /* 0x000fc6000f8e0210 */
[----:B------:R-:W-:Y:S01]  /*1730*/  FFMA R4, R25, R0, R4 ;  /* 0x0000000019047223 */ /* 0x000fe20000000004 */
[----:B------:R-:W-:-:S04]  /*1740*/  IADD3 R2, P4, R2, UR6, RZ ;  /* 0x0000000602027c10 */ /* 0x000fc8000ff9e0ff */
[----:B------:R-:W-:Y:S02]  /*1750*/  F2FP.SATFINITE.E4M3.F32.PACK_AB_MERGE_C R5, RZ, R4, RZ ;  /* 0x00000004ff05723e */ /* 0x000fe400048070ff */
[----:B------:R-:W-:Y:S02]  /*1760*/  IADD3.X R3, R3, UR7, R17, P4, !PT ;  /* 0x0000000703037c10 */ /* 0x000fe4000a7fe411 */
[----:B------:R-:W-:Y:S01]  /*1770*/  PRMT R4, RZ, 0x7610, R4 ;  /* 0x00007610ff047816 */ /* 0x000fe20000000004 */
[----:B------:R1:W-:Y:S01]  /*1780*/  @!P2 STG.E.U8 desc[UR12][R6.64+0x1], R5 ;  /* 0x000001050600a986 */ /* 0x0003e2000c10110c */
[----:B------:R-:W-:Y:S05]  /*1790*/  @P3 BRA `(.L_x_28) ;  /* 0x0000000000043947 */ /* 0x000fea0003800000 */
[----:B------:R3:W5:Y:S02]  /*17a0*/  LDG.E.U8 R4, desc[UR12][R2.64] ;  /* 0x0000000c02047981 */ /* 0x000764000c1e1100 */
.L_x_28:
[----:B------:R-:W-:Y:S05]  /*17b0*/  BSYNC B0 ;  /* 0x0000000000007941 */ /* 0x000fea0003800000 */
.L_x_27:
[----:B-----5:R-:W-:Y:S01]  /*17c0*/  LOP3.LUT R4, R4, 0xff, RZ, 0xc0, !PT ;  /* 0x000000ff04047812 */ /* 0x020fe200078ec0ff */
[----:B------:R-:W-:Y:S01]  /*17d0*/  BSSY B0, `(.L_x_29) ;  /* 0x000000b000007945 */ /* 0x000fe20003800000 */
[----:B------:R-:W-:Y:S02]  /*17e0*/  ISETP.LT.OR P2, PT, R9, 0x2, !P0 ;  /* 0x000000020900780c */ /* 0x000fe40004741670 */
[----:B------:R-:W-:-:S05]  /*17f0*/  F2FP.F16.E4M3.UNPACK_B R4, R4 ;  /* 0x00000004ff04723e */ /* 0x000fca00020006ff */
[----:B-1----:R-:W-:Y:S01]  /*1800*/  HADD2.F32 R5, -RZ, R4.H0_H0 ;  /* 0x20000004ff057230 */ /* 0x002fe20000004100 */
[----:B------:R-:W-:-:S04]  /*1810*/  PRMT R4, RZ, 0x7610, R4 ;  /* 0x00007610ff047816 */ /* 0x000fc80000000004 */
[----:B------:R-:W-:-:S04]  /*1820*/  FMUL R5, R5, R8 ;  /* 0x0000000805057220 */ /* 0x000fc80000400000 */
[----:B------:R-:W-:-:S05]  /*1830*/  FFMA R5, R26, R0, R5 ;  /* 0x000000001a057223 */ /* 0x000fca0000000005 */
[----:B------:R-:W-:-:S05]  /*1840*/  F2FP.SATFINITE.E4M3.F32.PACK_AB_MERGE_C R5, RZ, R5, RZ ;  /* 0x00000005ff05723e */ /* 0x000fca00048070ff */
[----:B------:R1:W-:Y:S01]  /*1850*/  @!P3 STG.E.U8 desc[UR12][R10.64], R5 ;  /* 0x000000050a00b986 */ /* 0x0003e2000c10110c */
[----:B------:R-:W-:Y:S05]  /*1860*/  @P2 BRA `(.L_x_30) ;  /* 0x0000000000042947 */ /* 0x000fea0003800000 */
[----:B------:R4:W5:Y:S02]  /*1870*/  LDG.E.U8 R4, desc[UR12][R2.64+0x1] ;  /* 0x0000010c02047981 */ /* 0x000964000c1e1100 */
.L_x_30:
[----:B------:R-:W-:Y:S05]  /*1880*/  BSYNC B0 ;  /* 0x0000000000007941 */ /* 0x000fea0003800000 */
.L_x_29:
[----:B-----5:R-:W-:Y:S01]  /*1890*/  LOP3.LUT R4, R4, 0xff, RZ, 0xc0, !PT ;  /* 0x000000ff04047812 */ /* 0x020fe200078ec0ff */
[----:B------:R-:W-:Y:S01]  /*18a0*/  BSSY B0, `(.L_x_31) ;  /* 0x000000b000007945 */ /* 0x000fe20003800000 */
[----:B------:R-:W-:Y:S02]  /*18b0*/  ISETP.LT.OR P3, PT, R9, 0x9, !P1 ;  /* 0x000000090900780c */ /* 0x000fe40004f61670 */
[----:B------:R-:W-:-:S05]  /*18c0*/  F2FP.F16.E4M3.UNPACK_B R4, R4 ;  /* 0x00000004ff04723e */ /* 0x000fca00020006ff */
[----:B-1----:R-:W-:-:S05]  /*18d0*/  HADD2.F32 R5, -RZ, R4.H0_H0 ;  /* 0x20000004ff057230 */ /* 0x002fca0000004100 */
[----:B------:R-:W-:-:S04]  /*18e0*/  FMUL R4, R5, R8 ;  /* 0x0000000805047220 */ /* 0x000fc80000400000 */
[----:B------:R-:W-:-:S05]  /*18f0*/  FFMA R4, R27, R0, R4 ;  /* 0x000000001b047223 */ /* 0x000fca0000000004 */
[----:B------:R-:W-:Y:S02]  /*1900*/  F2FP.SATFINITE.E4M3.F32.PACK_AB_MERGE_C R5, RZ, R4, RZ ;  /* 0x00000004ff05723e */ /* 0x000fe400048070ff */
[----:B------:R-:W-:-:S03]  /*1910*/  PRMT R4, RZ, 0x7610, R4 ;  /* 0x00007610ff047816 */ /* 0x000fc60000000004 */
[----:B------:R1:W-:Y:S01]  /*1920*/  @!P2 STG.E.U8 desc[UR12][R10.64+0x1], R5 ;  /* 0x000001050a00a986 */ /* 0x0003e2000c10110c */
[----:B------:R-:W-:Y:S05]  /*1930*/  @P3 BRA `(.L_x_32) ;  /* 0x0000000000043947 */ /* 0x000fea0003800000 */
[----:B------:R0:W5:Y:S02]  /*1940*/  LDG.E.U8 R4, desc[UR12][R12.64+0x8] ;  /* 0x0000080c0c047981 */ /* 0x000164000c1e1100 */
.L_x_32:
[----:B------:R-:W-:Y:S05]  /*1950*/  BSYNC B0 ;  /* 0x0000000000007941 */ /* 0x000fea0003800000 */
.L_x_31:
        /* <DEDUP_REMOVED lines=12> */
.L_x_34:
[----:B------:R-:W-:Y:S05]  /*1a20*/  BSYNC B0 ;  /* 0x0000000000007941 */ /* 0x000fea0003800000 */
.L_x_33:
        /* <DEDUP_REMOVED lines=12> */
.L_x_36:
[----:B------:R-:W-:Y:S05]  /*1af0*/  BSYNC B0 ;  /* 0x0000000000007941 */ /* 0x000fea0003800000 */
.L_x_35:
        /* <DEDUP_REMOVED lines=12> */
.L_x_38:
[----:B------:R-:W-:Y:S05]  /*1bc0*/  BSYNC B0 ;  /* 0x0000000000007941 */ /* 0x000fea0003800000 */
.L_x_37:
        /* <DEDUP_REMOVED lines=12> */
.L_x_40:
[----:B------:R-:W-:Y:S05]  /*1c90*/  BSYNC B0 ;  /* 0x0000000000007941 */ /* 0x000fea0003800000 */
.L_x_39:
        /* <DEDUP_REMOVED lines=12> */
.L_x_42:
[----:B------:R-:W-:Y:S05]  /*1d60*/  BSYNC B0 ;  /* 0x0000000000007941 */ /* 0x000fea0003800000 */
.L_x_41:
        /* <DEDUP_REMOVED lines=12> */
.L_x_44:
[----:B------:R-:W-:Y:S05]  /*1e30*/  BSYNC B0 ;  /* 0x0000000000007941 */ /* 0x000fea0003800000 */
.L_x_43:
        /* <DEDUP_REMOVED lines=12> */
.L_x_46:
[----:B------:R-:W-:Y:S05]  /*1f00*/  BSYNC B0 ;  /* 0x0000000000007941 */ /* 0x000fea0003800000 */
.L_x_45:
        /* <DEDUP_REMOVED lines=12> */
.L_x_48:
[----:B------:R-:W-:Y:S05]  /*1fd0*/  BSYNC B0 ;  /* 0x0000000000007941 */ /* 0x000fea0003800000 */
.L_x_47:
        /* <DEDUP_REMOVED lines=12> */
.L_x_50:
[----:B------:R-:W-:Y:S05]  /*20a0*/  BSYNC B0 ;  /* 0x0000000000007941 */ /* 0x000fea0003800000 */
.L_x_49:
        /* <DEDUP_REMOVED lines=12> */
.L_x_52:
[----:B------:R-:W-:Y:S05]  /*2170*/  BSYNC B0 ;  /* 0x0000000000007941 */ /* 0x000fea0003800000 */
.L_x_51:
        /* <DEDUP_REMOVED lines=12> */
.L_x_54:
[----:B------:R-:W-:Y:S05]  /*2240*/  BSYNC B0 ;  /* 0x0000000000007941 */ /* 0x000fea0003800000 */
.L_x_53:
        /* <DEDUP_REMOVED lines=12> */
.L_x_56:
[----:B------:R-:W-:Y:S05]  /*2310*/  BSYNC B0 ;  /* 0x0000000000007941 */ /* 0x000fea0003800000 */
.L_x_55:
        /* <DEDUP_REMOVED lines=12> */
.L_x_58:
[----:B------:R-:W-:Y:S05]  /*23e0*/  BSYNC B0 ;  /* 0x0000000000007941 */ /* 0x000fea0003800000 */
.L_x_57:
        /* <DEDUP_REMOVED lines=12> */
.L_x_60:
[----:B------:R-:W-:Y:S05]  /*24b0*/  BSYNC B0 ;  /* 0x0000000000007941 */ /* 0x000fea0003800000 */
.L_x_59:
        /* <DEDUP_REMOVED lines=12> */
.L_x_62:
[----:B------:R-:W-:Y:S05]  /*2580*/  BSYNC B0 ;  /* 0x0000000000007941 */ /* 0x000fea0003800000 */
.L_x_61:
        /* <DEDUP_REMOVED lines=12> */
.L_x_64:
[----:B------:R-:W-:Y:S05]  /*2650*/  BSYNC B0 ;  /* 0x0000000000007941 */ /* 0x000fea0003800000 */
.L_x_63:
        /* <DEDUP_REMOVED lines=12> */
.L_x_66:
[----:B------:R-:W-:Y:S05]  /*2720*/  BSYNC B0 ;  /* 0x0000000000007941 */ /* 0x000fea0003800000 */
.L_x_65:
        /* <DEDUP_REMOVED lines=12> */
.L_x_68:
[----:B------:R-:W-:Y:S05]  /*27f0*/  BSYNC B0 ;  /* 0x0000000000007941 */ /* 0x000fea0003800000 */
.L_x_67:
        /* <DEDUP_REMOVED lines=12> */
.L_x_70:
[----:B------:R-:W-:Y:S05]  /*28c0*/  BSYNC B0 ;  /* 0x0000000000007941 */ /* 0x000fea0003800000 */
.L_x_69:
        /* <DEDUP_REMOVED lines=12> */
.L_x_72:
[----:B------:R-:W-:Y:S05]  /*2990*/  BSYNC B0 ;  /* 0x0000000000007941 */ /* 0x000fea0003800000 */
.L_x_71:
        /* <DEDUP_REMOVED lines=12> */
.L_x_74:
[----:B------:R-:W-:Y:S05]  /*2a60*/  BSYNC B0 ;  /* 0x0000000000007941 */ /* 0x000fea0003800000 */
.L_x_73:
        /* <DEDUP_REMOVED lines=12> */
.L_x_76:
[----:B------:R-:W-:Y:S05]  /*2b30*/  BSYNC B0 ;  /* 0x0000000000007941 */ /* 0x000fea0003800000 */
.L_x_75:
        /* <DEDUP_REMOVED lines=12> */
.L_x_78:
[----:B------:R-:W-:Y:S05]  /*2c00*/  BSYNC B0 ;  /* 0x0000000000007941 */ /* 0x000fea0003800000 */
.L_x_77:
        /* <DEDUP_REMOVED lines=12> */
.L_x_80:
[----:B------:R-:W-:Y:S05]  /*2cd0*/  BSYNC B0 ;  /* 0x0000000000007941 */ /* 0x000fea0003800000 */
.L_x_79:
        /* <DEDUP_REMOVED lines=12> */
.L_x_82:
[----:B------:R-:W-:Y:S05]  /*2da0*/  BSYNC B0 ;  /* 0x0000000000007941 */ /* 0x000fea0003800000 */
.L_x_81:
        /* <DEDUP_REMOVED lines=12> */
.L_x_84:
[----:B------:R-:W-:Y:S05]  /*2e70*/  BSYNC B0 ;  /* 0x0000000000007941 */ /* 0x000fea0003800000 */
.L_x_83:
        /* <DEDUP_REMOVED lines=12> */
.L_x_86:
[----:B------:R-:W-:Y:S05]  /*2f40*/  BSYNC B0 ;  /* 0x0000000000007941 */ /* 0x000fea0003800000 */
.L_x_85:
        /* <DEDUP_REMOVED lines=12> */
.L_x_88:
[----:B------:R-:W-:Y:S05]  /*3010*/  BSYNC B0 ;  /* 0x0000000000007941 */ /* 0x000fea0003800000 */
.L_x_87:
        /* <DEDUP_REMOVED lines=12> */
.L_x_90:
[----:B------:R-:W-:Y:S05]  /*30e0*/  BSYNC B0 ;  /* 0x0000000000007941 */ /* 0x000fea0003800000 */
.L_x_89:
        /* <DEDUP_REMOVED lines=12> */
.L_x_92:
[----:B------:R-:W-:Y:S05]  /*31b0*/  BSYNC B0 ;  /* 0x0000000000007941 */ /* 0x000fea0003800000 */
.L_x_91:
        /* <DEDUP_REMOVED lines=12> */
.L_x_94:
[----:B------:R-:W-:Y:S05]  /*3280*/  BSYNC B0 ;  /* 0x0000000000007941 */ /* 0x000fea0003800000 */
.L_x_93:
        /* <DEDUP_REMOVED lines=12> */
.L_x_96:
[----:B------:R-:W-:Y:S05]  /*3350*/  BSYNC B0 ;  /* 0x0000000000007941 */ /* 0x000fea0003800000 */
.L_x_95:
        /* <DEDUP_REMOVED lines=12> */
.L_x_98:
[----:B------:R-:W-:Y:S05]  /*3420*/  BSYNC B0 ;  /* 0x0000000000007941 */ /* 0x000fea0003800000 */
.L_x_97:
        /* <DEDUP_REMOVED lines=12> */
.L_x_100:
[----:B------:R-:W-:Y:S05]  /*34f0*/  BSYNC B0 ;  /* 0x0000000000007941 */ /* 0x000fea0003800000 */
.L_x_99:
        /* <DEDUP_REMOVED lines=12> */
.L_x_102:
[----:B------:R-:W-:Y:S05]  /*35c0*/  BSYNC B0 ;  /* 0x0000000000007941 */ /* 0x000fea0003800000 */
.L_x_101:
        /* <DEDUP_REMOVED lines=12> */
.L_x_104:
[----:B------:R-:W-:Y:S05]  /*3690*/  BSYNC B0 ;  /* 0x0000000000007941 */ /* 0x000fea0003800000 */
.L_x_103:
        /* <DEDUP_REMOVED lines=12> */
.L_x_106:
[----:B------:R-:W-:Y:S05]  /*3760*/  BSYNC B0 ;  /* 0x0000000000007941 */ /* 0x000fea0003800000 */
.L_x_105:
        /* <DEDUP_REMOVED lines=12> */
.L_x_108:
[----:B------:R-:W-:Y:S05]  /*3830*/  BSYNC B0 ;  /* 0x0000000000007941 */ /* 0x000fea0003800000 */
.L_x_107:
        /* <DEDUP_REMOVED lines=12> */
.L_x_110:
[----:B------:R-:W-:Y:S05]  /*3900*/  BSYNC B0 ;  /* 0x0000000000007941 */ /* 0x000fea0003800000 */
.L_x_109:
        /* <DEDUP_REMOVED lines=12> */
.L_x_112:
[----:B------:R-:W-:Y:S05]  /*39d0*/  BSYNC B0 ;  /* 0x0000000000007941 */ /* 0x000fea0003800000 */
.L_x_111:
        /* <DEDUP_REMOVED lines=12> */
.L_x_114:
[----:B------:R-:W-:Y:S05]  /*3aa0*/  BSYNC B0 ;  /* 0x0000000000007941 */ /* 0x000fea0003800000 */
.L_x_113:
        /* <DEDUP_REMOVED lines=12> */
.L_x_116:
[----:B------:R-:W-:Y:S05]  /*3b70*/  BSYNC B0 ;  /* 0x0000000000007941 */ /* 0x000fea0003800000 */
.L_x_115:
        /* <DEDUP_REMOVED lines=12> */
.L_x_118:
[----:B------:R-:W-:Y:S05]  /*3c40*/  BSYNC B0 ;  /* 0x0000000000007941 */ /* 0x000fea0003800000 */
.L_x_117:
        /* <DEDUP_REMOVED lines=12> */
.L_x_120:
[----:B------:R-:W-:Y:S05]  /*3d10*/  BSYNC B0 ;  /* 0x0000000000007941 */ /* 0x000fea0003800000 */
.L_x_119:
        /* <DEDUP_REMOVED lines=12> */
.L_x_122:
[----:B------:R-:W-:Y:S05]  /*3de0*/  BSYNC B0 ;  /* 0x0000000000007941 */ /* 0x000fea0003800000 */
.L_x_121:
        /* <DEDUP_REMOVED lines=12> */
.L_x_124:
[----:B------:R-:W-:Y:S05]  /*3eb0*/  BSYNC B0 ;  /* 0x0000000000007941 */ /* 0x000fea0003800000 */
.L_x_123:
        /* <DEDUP_REMOVED lines=12> */
.L_x_126:
[----:B------:R-:W-:Y:S05]  /*3f80*/  BSYNC B0 ;  /* 0x0000000000007941 */ /* 0x000fea0003800000 */
.L_x_125:
        /* <DEDUP_REMOVED lines=12> */
.L_x_128:
[----:B------:R-:W-:Y:S05]  /*4050*/  BSYNC B0 ;  /* 0x0000000000007941 */ /* 0x000fea0003800000 */
.L_x_127:
        /* <DEDUP_REMOVED lines=12> */
.L_x_130:
[----:B------:R-:W-:Y:S05]  /*4120*/  BSYNC B0 ;  /* 0x0000000000007941 */ /* 0x000fea0003800000 */
.L_x_129:
        /* <DEDUP_REMOVED lines=12> */
.L_x_132:
[----:B------:R-:W-:Y:S05]  /*41f0*/  BSYNC B0 ;  /* 0x0000000000007941 */ /* 0x000fea0003800000 */
.L_x_131:
        /* <DEDUP_REMOVED lines=12> */
.L_x_134:
[----:B------:R-:W-:Y:S05]  /*42c0*/  BSYNC B0 ;  /* 0x0000000000007941 */ /* 0x000fea0003800000 */
.L_x_133:
        /* <DEDUP_REMOVED lines=12> */
.L_x_136:
[----:B------:R-:W-:Y:S05]  /*4390*/  BSYNC B0 ;  /* 0x0000000000007941 */ /* 0x000fea0003800000 */
.L_x_135:
[----:B-----5:R-:W-:Y:S01]  /*43a0*/  F2FP.F16.E4M3.UNPACK_B R4, R4 ;  /* 0x00000004ff04723e */ /* 0x020fe200020006ff */
[----:B------:R-:W-:Y:S01]  /*43b0*/  BSSY B0, `(.L_x_137) ;  /* 0x000000a000007945 */ /* 0x000fe20003800000 */
[----:B------:R-:W-:-:S03]  /*43c0*/  ISETP.LT.OR P2, PT, R9, 0x72, !P1 ;  /* 0x000000720900780c */ /* 0x000fc60004f41670 */
        /* <DEDUP_REMOVED lines=8> */
.L_x_138:
[----:B------:R-:W-:Y:S05]  /*4450*/  BSYNC B0 ;  /* 0x0000000000007941 */ /* 0x000fea0003800000 */
.L_x_137:
[----:B-----5:R-:W-:Y:S01]  /*4460*/  F2FP.F16.E4M3.UNPACK_B R4, R4 ;  /* 0x00000004ff04723e */ /* 0x020fe200020006ff */
[----:B------:R-:W-:Y:S01]  /*4470*/  BSSY B0, `(.L_x_139) ;  /* 0x000000a000007945 */ /* 0x000fe20003800000 */
[----:B------:R-:W-:-:S03]  /*4480*/  ISETP.LT.OR P3, PT, R9, 0x71, !P0 ;  /* 0x000000710900780c */ /* 0x000fc60004761670 */
        /* <DEDUP_REMOVED lines=8> */
.L_x_140:
[----:B------:R-:W-:Y:S05]  /*4510*/  BSYNC B0 ;  /* 0x0000000000007941 */ /* 0x000fea0003800000 */
.L_x_139:
        /* <DEDUP_REMOVED lines=11> */
.L_x_142:
[----:B------:R-:W-:Y:S05]  /*45d0*/  BSYNC B0 ;  /* 0x0000000000007941 */ /* 0x000fea0003800000 */
.L_x_141:
        /* <DEDUP_REMOVED lines=11> */
.L_x_144:
[----:B------:R-:W-:Y:S05]  /*4690*/  BSYNC B0 ;  /* 0x0000000000007941 */ /* 0x000fea0003800000 */
.L_x_143:
        /* <DEDUP_REMOVED lines=11> */
.L_x_146:
[----:B------:R-:W-:Y:S05]  /*4750*/  BSYNC B0 ;  /* 0x0000000000007941 */ /* 0x000fea0003800000 */
.L_x_145:
        /* <DEDUP_REMOVED lines=11> */
.L_x_148:
[----:B------:R-:W-:Y:S05]  /*4810*/  BSYNC B0 ;  /* 0x0000000000007941 */ /* 0x000fea0003800000 */
.L_x_147:
        /* <DEDUP_REMOVED lines=11> */
.L_x_150:
[----:B------:R-:W-:Y:S05]  /*48d0*/  BSYNC B0 ;  /* 0x0000000000007941 */ /* 0x000fea0003800000 */
.L_x_149:
[----:B-----5:R-:W-:-:S05]  /*48e0*/  F2FP.F16.E4M3.UNPACK_B R4, R4 ;  /* 0x00000004ff04723e */ /* 0x020fca00020006ff */
[----:B0--34-:R-:W-:-:S05]  /*48f0*/  HADD2.F32 R3, -RZ, R4.H0_H0 ;  /* 0x20000004ff037230 */ /* 0x019fca0000004100 */
[----:B------:R-:W-:-:S04]  /*4900*/  FMUL R8, R3, R8 ;  /* 0x0000000803087220 */ /* 0x000fc80000400000 */
[----:B------:R-:W-:-:S05]  /*4910*/  FFMA R8, R87, R0, R8 ;  /* 0x0000000057087223 */ /* 0x000fca0000000008 */
[----:B------:R-:W-:Y:S01]  /*4920*/  F2FP.SATFINITE.E4M3.F32.PACK_AB_MERGE_C R3, RZ, R8, RZ ;  /* 0x00000008ff03723e */ /* 0x000fe200048070ff */
[----:B------:R-:W-:Y:S06]  /*4930*/  @P0 EXIT ;  /* 0x000000000000094d */ /* 0x000fec0003800000 */
[----:B------:R-:W-:Y:S01]  /*4940*/  STG.E.U8 desc[UR12][R10.64+0x79], R3 ;  /* 0x000079030a007986 */ /* 0x000fe2000c10110c */
[----:B------:R-:W-:Y:S05]  /*4950*/  EXIT ;  /* 0x000000000000794d */ /* 0x000fea0003800000 */
.L_x_22:
[----:B------:R-:W-:Y:S01]  /*4960*/  ISETP.GE.AND P1, PT, R14, 0x1, PT ;  /* 0x000000010e00780c */ /* 0x000fe20003f26270 */
[-C--:B------:R-:W-:Y:S01]  /*4970*/  FMUL R24, R24, R0.reuse ;  /* 0x0000000018187220 */ /* 0x080fe20000400000 */
[----:B------:R-:W-:Y:S01]  /*4980*/  ISETP.GE.AND P0, PT, R14, 0x9, PT ;  /* 0x000000090e00780c */ /* 0x000fe20003f06270 */
[-C--:B------:R-:W-:Y:S01]  /*4990*/  FMUL R25, R25, R0.reuse ;  /* 0x0000000019197220 */ /* 0x080fe20000400000 */
[----:B------:R-:W-:Y:S01]  /*49a0*/  ISETP.LT.OR P2, PT, R9, 0x1, !P1 ;  /* 0x000000010900780c */ /* 0x000fe20004f41670 */
[----:B------:R-:W-:Y:S01]  /*49b0*/  FMUL R26, R26, R0 ;  /* 0x000000001a1a7220 */ /* 0x000fe20000400000 */
[----:B------:R-:W-:Y:S01]  /*49c0*/  F2FP.SATFINITE.E4M3.F32.PACK_AB_MERGE_C R3, RZ, R24, RZ ;  /* 0x00000018ff03723e */ /* 0x000fe200048070ff */
[-C--:B------:R-:W-:Y:S01]  /*49d0*/  FMUL R27, R27, R0.reuse ;  /* 0x000000001b1b7220 */ /* 0x080fe20000400000 */
[C---:B------:R-:W-:Y:S01]  /*49e0*/  ISETP.LT.OR P3, PT, R9.reuse, 0x1, !P0 ;  /* 0x000000010900780c */ /* 0x040fe20004761670 */
[-C--:B------:R-:W-:Y:S01]  /*49f0*/  FMUL R28, R28, R0.reuse ;  /* 0x000000001c1c7220 */ /* 0x080fe20000400000 */
[----:B------:R-:W-:Y:S01]  /*4a00*/  ISETP.LT.OR P4, PT, R9, 0x2, !P0 ;  /* 0x000000020900780c */ /* 0x000fe20004781670 */
[-C--:B------:R-:W-:Y:S01]  /*4a10*/  FMUL R29, R29, R0.reuse ;  /* 0x000000001d1d7220 */ /* 0x080fe20000400000 */
[C---:B------:R-:W-:Y:S01]  /*4a20*/  ISETP.LT.OR P5, PT, R9.reuse, 0x9, !P1 ;  /* 0x000000090900780c */ /* 0x040fe20004fa1670 */
[-C--:B------:R-:W-:Y:S01]  /*4a30*/  FMUL R30, R30, R0.reuse ;  /* 0x000000001e1e7220 */ /* 0x080fe20000400000 */
[----:B------:R-:W-:Y:S01]  /*4a40*/  ISETP.LT.OR P6, PT, R9, 0xa, !P1 ;  /* 0x0000000a0900780c */ /* 0x000fe20004fc1670 */
[-C--:B------:R-:W-:Y:S01]  /*4a50*/  FMUL R31, R31, R0.reuse ;  /* 0x000000001f1f7220 */ /* 0x080fe20000400000 */
[----:B------:R-:W-:Y:S01]  /*4a60*/  F2FP.SATFINITE.E4M3.F32.PACK_AB_MERGE_C R25, RZ, R25, RZ ;  /* 0x00000019ff19723e */ /* 0x000fe200048070ff */
[----:B------:R0:W-:Y:S01]  /*4a70*/  @!P2 STG.E.U8 desc[UR12][R6.64], R3 ;  /* 0x000000030600a986 */ /* 0x0001e2000c10110c */
[----:B------:R-:W-:Y:S01]  /*4a80*/  ISETP.LT.OR P2, PT, R9, 0x2, !P1 ;  /* 0x000000020900780c */ /* 0x000fe20004f41670 */
[-C--:B------:R-:W-:Y:S01]  /*4a90*/  FMUL R32, R32, R0.reuse ;  /* 0x0000000020207220 */ /* 0x080fe20000400000 */
[----:B------:R-:W-:Y:S01]  /*4aa0*/  F2FP.SATFINITE.E4M3.F32.PACK_AB_MERGE_C R27, RZ, R27, RZ ;  /* 0x0000001bff1b723e */ /* 0x000fe200048070ff */
[----:B------:R-:W-:Y:S01]  /*4ab0*/  FMUL R33, R33, R0 ;  /* 0x0000000021217220 */ /* 0x000fe20000400000 */
[----:B------:R-:W-:Y:S01]  /*4ac0*/  F2FP.SATFINITE.E4M3.F32.PACK_AB_MERGE_C R5, RZ, R28, RZ ;  /* 0x0000001cff05723e */ /* 0x000fe200048070ff */
[-C--:B------:R-:W-:Y:S01]  /*4ad0*/  FMUL R34, R34, R0.reuse ;  /* 0x0000000022227220 */ /* 0x080fe20000400000 */
[----:B------:R-:W-:Y:S01]  /*4ae0*/  F2FP.SATFINITE.E4M3.F32.PACK_AB_MERGE_C R29, RZ, R29, RZ ;  /* 0x0000001dff1d723e */ /* 0x000fe200048070ff */
[-C--:B------:R-:W-:Y:S01]  /*4af0*/  FMUL R35, R35, R0.reuse ;  /* 0x0000000023237220 */ /* 0x080fe20000400000 */
[----:B------:R-:W-:Y:S01]  /*4b00*/  F2FP.SATFINITE.E4M3.F32.PACK_AB_MERGE_C R31, RZ, R31, RZ ;  /* 0x0000001fff1f723e */ /* 0x000fe200048070ff */
[-C--:B------:R-:W-:Y:S01]  /*4b10*/  FMUL R36, R36, R0.reuse ;  /* 0x0000000024247220 */ /* 0x080fe20000400000 */
[----:B------:R-:W-:Y:S01]  /*4b20*/  F2FP.SATFINITE.E4M3.F32.PACK_AB_MERGE_C R33, RZ, R33, RZ ;  /* 0x00000021ff21723e */ /* 0x000fe200048070ff */
[----:B------:R-:W-:Y:S01]  /*4b30*/  FMUL R37, R37, R0 ;  /* 0x0000000025257220 */ /* 0x000fe20000400000 */
[----:B0-----:R-:W-:Y:S01]  /*4b40*/  F2FP.SATFINITE.E4M3.F32.PACK_AB_MERGE_C R3, RZ, R26, RZ ;  /* 0x0000001aff03723e */ /* 0x001fe200048070ff */
[----:B------:R-:W-:Y:S01]  /*4b50*/  @!P2 STG.E.U8 desc[UR12][R6.64+0x1], R25 ;  /* 0x000001190600a986 */ /* 0x000fe2000c10110c */
[C---:B------:R-:W-:Y:S01]  /*4b60*/  ISETP.LT.OR P2, PT, R9.reuse, 0x11, !P0 ;  /* 0x000000110900780c */ /* 0x040fe20004741670 */
[----:B------:R-:W-:Y:S01]  /*4b70*/  FMUL R38, R38, R0 ;  /* 0x0000000026267220 */ /* 0x000fe20000400000 */
[----:B------:R-:W-:Y:S01]  /*4b80*/  F2FP.SATFINITE.E4M3.F32.PACK_AB_MERGE_C R13, RZ, R34, RZ ;  /* 0x00000022ff0d723e */ /* 0x000fe200048070ff */
[----:B------:R0:W-:Y:S01]  /*4b90*/  @!P3 STG.E.U8 desc[UR12][R10.64], R3 ;  /* 0x000000030a00b986 */ /* 0x0001e2000c10110c */
[----:B------:R-:W-:Y:S01]  /*4ba0*/  ISETP.LT.OR P3, PT, R9, 0x9, !P0 ;  /* 0x000000090900780c */ /* 0x000fe20004761670 */
[-C--:B------:R-:W-:Y:S01]  /*4bb0*/  FMUL R39, R39, R0.reuse ;  /* 0x0000000027277220 */ /* 0x080fe20000400000 */
[----:B------:R-:W-:Y:S01]  /*4bc0*/  F2FP.SATFINITE.E4M3.F32.PACK_AB_MERGE_C R35, RZ, R35, RZ ;  /* 0x00000023ff23723e */ /* 0x000fe200048070ff */
[----:B------:R-:W-:Y:S01]  /*4bd0*/  @!P4 STG.E.U8 desc[UR12][R10.64+0x1], R27 ;  /* 0x0000011b0a00c986 */ /* 0x000fe2000c10110c */
[C---:B------:R-:W-:Y:S01]  /*4be0*/  ISETP.LT.OR P4, PT, R9.reuse, 0xa, !P0 ;  /* 0x0000000a0900780c */ /* 0x040fe20004781670 */
[-C--:B------:R-:W-:Y:S01]  /*4bf0*/  FMUL R40, R40, R0.reuse ;  /* 0x0000000028287220 */ /* 0x080fe20000400000 */
[----:B------:R-:W-:Y:S01]  /*4c00*/  F2FP.SATFINITE.E4M3.F32.PACK_AB_MERGE_C R37, RZ, R37, RZ ;  /* 0x00000025ff25723e */ /* 0x000fe200048070ff */
[----:B------:R1:W-:Y:S01]  /*4c10*/  @!P5 STG.E.U8 desc[UR12][R6.64+0x8], R5 ;  /* 0x000008050600d986 */ /* 0x0003e2000c10110c */
[----:B------:R-:W-:Y:S01]  /*4c20*/  ISETP.LT.OR P5, PT, R9, 0x11, !P1 ;  /* 0x000000110900780c */ /* 0x000fe20004fa1670 */
[-C--:B------:R-:W-:Y:S01]  /*4c30*/  FMUL R41, R41, R0.reuse ;  /* 0x0000000029297220 */ /* 0x080fe20000400000 */
[----:B------:R-:W-:Y:S01]  /*4c40*/  F2FP.SATFINITE.E4M3.F32.PACK_AB_MERGE_C R39, RZ, R39, RZ ;  /* 0x00000027ff27723e */ /* 0x000fe200048070ff */
[----:B------:R-:W-:Y:S01]  /*4c50*/  @!P6 STG.E.U8 desc[UR12][R6.64+0x9], R29 ;  /* 0x0000091d0600e986 */ /* 0x000fe2000c10110c */
[----:B------:R-:W-:Y:S01]  /*4c60*/  ISETP.LT.OR P6, PT, R9, 0x12, !P1 ;  /* 0x000000120900780c */ /* 0x000fe20004fc1670 */
[----:B------:R-:W-:Y:S01]  /*4c70*/  FMUL R42, R42, R0 ;  /* 0x000000002a2a7220 */ /* 0x000fe20000400000 */
[----:B0-----:R-:W-:Y:S01]  /*4c80*/  F2FP.SATFINITE.E4M3.F32.PACK_AB_MERGE_C R3, RZ, R30, RZ ;  /* 0x0000001eff03723e */ /* 0x001fe200048070ff */
[-C--:B------:R-:W-:Y:S01]  /*4c90*/  FMUL R43, R43, R0.reuse ;  /* 0x000000002b2b7220 */ /* 0x080fe20000400000 */
[-C--:B------:R-:W-:Y:S01]  /*4ca0*/  FMUL R44, R44, R0.reuse ;  /* 0x000000002c2c7220 */ /* 0x080fe20000400000 */
[----:B------:R-:W-:Y:S01]  /*4cb0*/  @!P4 STG.E.U8 desc[UR12][R10.64+0x9], R31 ;  /* 0x0000091f0a00c986 */ /* 0x000fe2000c10110c */
[----:B------:R-:W-:Y:S01]  /*4cc0*/  ISETP.LT.OR P4, PT, R9, 0x1a, !P1 ;  /* 0x0000001a0900780c */ /* 0x000fe20004f81670 */
[----:B------:R-:W-:Y:S01]  /*4cd0*/  FMUL R45, R45, R0 ;  /* 0x000000002d2d7220 */ /* 0x000fe20000400000 */
[----:B-1----:R-:W-:Y:S01]  /*4ce0*/  F2FP.SATFINITE.E4M3.F32.PACK_AB_MERGE_C R5, RZ, R32, RZ ;  /* 0x00000020ff05723e */ /* 0x002fe200048070ff */
[----:B------:R0:W-:Y:S01]  /*4cf0*/  @!P3 STG.E.U8 desc[UR12][R10.64+0x8], R3 ;  /* 0x000008030a00b986 */ /* 0x0001e2000c10110c */
        /* <DEDUP_REMOVED lines=9> */
[-C--:B------:R-:W-:Y:S01]  /*4d90*/  FMUL R48, R48, R0.reuse ;  /* 0x0000000030307220 */ /* 0x080fe20000400000 */
[-C--:B------:R-:W-:Y:S01]  /*4da0*/  FMUL R49, R49, R0.reuse ;  /* 0x0000000031317220 */ /* 0x080fe20000400000 */
[----:B------:R2:W-:Y:S01]  /*4db0*/  @!P2 STG.E.U8 desc[UR12][R10.64+0x10], R13 ;  /* 0x0000100d0a00a986 */ /* 0x0005e2000c10110c */
[----:B------:R-:W-:Y:S01]  /*4dc0*/  ISETP.LT.OR P2, PT, R9, 0x19, !P1 ;  /* 0x000000190900780c */ /* 0x000fe20004f41670 */
[----:B------:R-:W-:Y:S01]  /*4dd0*/  FMUL R50, R50, R0 ;  /* 0x0000000032327220 */ /* 0x000fe20000400000 */
[----:B0-----:R-:W-:Y:S01]  /*4de0*/  F2FP.SATFINITE.E4M3.F32.PACK_AB_MERGE_C R3, RZ, R36, RZ ;  /* 0x00000024ff03723e */ /* 0x001fe200048070ff */
[----:B------:R-:W-:Y:S01]  /*4df0*/  @!P3 STG.E.U8 desc[UR12][R10.64+0x11], R35 ;  /* 0x000011230a00b986 */ /* 0x000fe2000c10110c */
[----:B-1----:R-:W-:Y:S01]  /*4e00*/  F2FP.SATFINITE.E4M3.F32.PACK_AB_MERGE_C R5, RZ, R38, RZ ;  /* 0x00000026ff05723e */ /* 0x002fe200048070ff */
[-C--:B------:R-:W-:Y:S01]  /*4e10*/  FMUL R51, R51, R0.reuse ;  /* 0x0000000033337220 */ /* 0x080fe20000400000 */
[C---:B------:R-:W-:Y:S01]  /*4e20*/  ISETP.LT.OR P3, PT, R9.reuse, 0x21, !P1 ;  /* 0x000000210900780c */ /* 0x040fe20004f61670 */
[----:B------:R-:W-:Y:S01]  /*4e30*/  @!P4 STG.E.U8 desc[UR12][R6.64+0x19], R37 ;  /* 0x000019250600c986 */ /* 0x000fe2000c10110c */
[----:B------:R-:W-:Y:S01]  /*4e40*/  ISETP.LT.OR P4, PT, R9, 0x22, !P1 ;  /* 0x000000220900780c */ /* 0x000fe20004f81670 */
[-C--:B------:R-:W-:Y:S01]  /*4e50*/  FMUL R52, R52, R0.reuse ;  /* 0x0000000034347220 */ /* 0x080fe20000400000 */
[----:B------:R-:W-:Y:S01]  /*4e60*/  F2FP.SATFINITE.E4M3.F32.PACK_AB_MERGE_C R45, RZ, R45, RZ ;  /* 0x0000002dff2d723e */ /* 0x000fe200048070ff */
[----:B------:R-:W-:Y:S01]  /*4e70*/  FMUL R53, R53, R0 ;  /* 0x0000000035357220 */ /* 0x000fe20000400000 */
[----:B--2---:R-:W-:Y:S01]  /*4e80*/  F2FP.SATFINITE.E4M3.F32.PACK_AB_MERGE_C R13, RZ, R44, RZ ;  /* 0x0000002cff0d723e */ /* 0x004fe200048070ff */
        /* <DEDUP_REMOVED lines=11> */
[----:B------:R-:W-:Y:S01]  /*4f40*/  F2FP.SATFINITE.E4M3.F32.PACK_AB_MERGE_C R51, RZ, R51, RZ ;  /* 0x00000033ff33723e */ /* 0x000fe200048070ff */
[----:B------:R-:W-:Y:S01]  /*4f50*/  @!P4 STG.E.U8 desc[UR12][R6.64+0x21], R41 ;  /* 0x000021290600c986 */ /* 0x000fe2000c10110c */
[----:B0-----:R-:W-:Y:S01]  /*4f60*/  F2FP.SATFINITE.E4M3.F32.PACK_AB_MERGE_C R3, RZ, R40, RZ ;  /* 0x00000028ff03723e */ /* 0x001fe200048070ff */
[-C--:B------:R-:W-:Y:S01]  /*4f70*/  FMUL R57, R57, R0.reuse ;  /* 0x0000000039397220 */ /* 0x080fe20000400000 */
[C---:B------:R-:W-:Y:S01]  /*4f80*/  ISETP.LT.OR P4, PT, R9.reuse, 0x2a, !P0 ;  /* 0x0000002a0900780c */ /* 0x040fe20004781670 */
[----:B------:R-:W-:Y:S01]  /*4f90*/  FMUL R58, R58, R0 ;  /* 0x000000003a3a7220 */ /* 0x000fe20000400000 */
[----:B-1----:R-:W-:Y:S01]  /*4fa0*/  F2FP.SATFINITE.E4M3.F32.PACK_AB_MERGE_C R5, RZ, R42, RZ ;  /* 0x0000002aff05723e */ /* 0x002fe200048070ff */
[----:B------:R0:W-:Y:S01]  /*4fb0*/  @!P3 STG.E.U8 desc[UR12][R6.64+0x20], R3 ;  /* 0x000020030600b986 */ /* 0x0001e2000c10110c */
[----:B------:R-:W-:Y:S01]  /*4fc0*/  ISETP.LT.OR P3, PT, R9, 0x2a, !P1 ;  /* 0x0000002a0900780c */ /* 0x000fe20004f61670 */
[-C--:B------:R-:W-:Y:S01]  /*4fd0*/  FMUL R59, R59, R0.reuse ;  /* 0x000000003b3b7220 */ /* 0x080fe20000400000 */
[----:B------:R-:W-:Y:S01]  /*4fe0*/  F2FP.SATFINITE.E4M3.F32.PACK_AB_MERGE_C R53, RZ, R53, RZ ;  /* 0x00000035ff35723e */ /* 0x000fe200048070ff */
[----:B------:R1:W-:Y:S01]  /*4ff0*/  @!P5 STG.E.U8 desc[UR12][R10.64+0x20], R5 ;  /* 0x000020050a00d986 */ /* 0x0003e2000c10110c */
[C---:B------:R-:W-:Y:S01]  /*5000*/  ISETP.LT.OR P5, PT, R9.reuse, 0x31, !P1 ;  /* 0x000000310900780c */ /* 0x040fe20004fa1670 */
[-C--:B------:R-:W-:Y:S01]  /*5010*/  FMUL R60, R60, R0.reuse ;  /* 0x000000003c3c7220 */ /* 0x080fe20000400000 */
[----:B------:R-:W-:Y:S01]  /*5020*/  F2FP.SATFINITE.E4M3.F32.PACK_AB_MERGE_C R55, RZ, R55, RZ ;  /* 0x00000037ff37723e */ /* 0x000fe200048070ff */
[----:B------:R-:W-:Y:S01]  /*5030*/  @!P6 STG.E.U8 desc[UR12][R10.64+0x21], R43 ;  /* 0x0000212b0a00e986 */ /* 0x000fe2000c10110c */
[----:B------:R-:W-:Y:S01]  /*5040*/  ISETP.LT.OR P6, PT, R9, 0x32, !P1 ;  /* 0x000000320900780c */ /* 0x000fe20004fc1670 */
[-C--:B------:R-:W-:Y:S01]  /*5050*/  FMUL R61, R61, R0.reuse ;  /* 0x000000003d3d7220 */ /* 0x080fe20000400000 */
[----:B------:R-:W-:Y:S01]  /*5060*/  F2FP.SATFINITE.E4M3.F32.PACK_AB_MERGE_C R57, RZ, R57, RZ ;  /* 0x00000039ff39723e */ /* 0x000fe200048070ff */
        /* <DEDUP_REMOVED lines=83> */
[-C--:B------:R-:W-:Y:S01]  /*55a0*/  FMUL R86, R86, R0.reuse ;  /* 0x0000000056567220 */ /* 0x080fe20000400000 */
[----:B------:R-:W-:Y:S01]  /*55b0*/  @!P6 STG.E.U8 desc[UR12][R10.64+0x49], R63 ;  /* 0x0000493f0a00e986 */ /* 0x000fe2000c10110c */
[----:B------:R-:W-:Y:S01]  /*55c0*/  ISETP.LT.OR P6, PT, R9, 0x5a, !P1 ;  /* 0x0000005a0900780c */ /* 0x000fe20004fc1670 */
[----:B------:R-:W-:Y:S01]  /*55d0*/  FMUL R0, R87, R0 ;  /* 0x0000000057007220 */ /* 0x000fe20000400000 */
[----:B------:R-:W-:Y:S01]  /*55e0*/  F2FP.SATFINITE.E4M3.F32.PACK_AB_MERGE_C R81, RZ, R81, RZ ;  /* 0x00000051ff51723e */ /* 0x000fe200048070ff */
[----:B------:R2:W-:Y:S01]  /*55f0*/  @!P2 STG.E.U8 desc[UR12][R6.64+0x50], R13 ;  /* 0x0000500d0600a986 */ /* 0x0005e2000c10110c */
[----:B------:R-:W-:-:S02]  /*5600*/  ISETP.LT.OR P2, PT, R9, 0x51, !P0 ;  /* 0x000000510900780c */ /* 0x000fc40004741670 */
[----:B0-----:R-:W-:Y:S01]  /*5610*/  F2FP.SATFINITE.E4M3.F32.PACK_AB_MERGE_C R3, RZ, R66, RZ ;  /* 0x00000042ff03723e */ /* 0x001fe200048070ff */
[----:B------:R-:W-:Y:S01]  /*5620*/  @!P3 STG.E.U8 desc[UR12][R6.64+0x51], R65 ;  /* 0x000051410600b986 */ /* 0x000fe2000c10110c */
[----:B-1----:R-:W-:Y:S02]  /*5630*/  F2FP.SATFINITE.E4M3.F32.PACK_AB_MERGE_C R5, RZ, R68, RZ ;  /* 0x00000044ff05723e */ /* 0x002fe400048070ff */
[C---:B------:R-:W-:Y:S01]  /*5640*/  ISETP.LT.OR P3, PT, R9.reuse, 0x5a, !P0 ;  /* 0x0000005a0900780c */ /* 0x040fe20004761670 */
[----:B------:R-:W-:Y:S01]  /*5650*/  @!P4 STG.E.U8 desc[UR12][R10.64+0x51], R67 ;  /* 0x000051430a00c986 */ /* 0x000fe2000c10110c */
[C---:B------:R-:W-:Y:S02]  /*5660*/  ISETP.LT.OR P4, PT, R9.reuse, 0x61, !P1 ;  /* 0x000000610900780c */ /* 0x040fe40004f81670 */
[----:B------:R-:W-:Y:S02]  /*5670*/  F2FP.SATFINITE.E4M3.F32.PACK_AB_MERGE_C R83, RZ, R83, RZ ;  /* 0x00000053ff53723e */ /* 0x000fe400048070ff */
[----:B--2---:R-:W-:Y:S01]  /*5680*/  F2FP.SATFINITE.E4M3.F32.PACK_AB_MERGE_C R13, RZ, R74, RZ ;  /* 0x0000004aff0d723e */ /* 0x004fe200048070ff */
[----:B------:R0:W-:Y:S01]  /*5690*/  @!P2 STG.E.U8 desc[UR12][R10.64+0x50], R3 ;  /* 0x000050030a00a986 */ /* 0x0001e2000c10110c */
[----:B------:R-:W-:-:S02]  /*56a0*/  ISETP.LT.OR P2, PT, R9, 0x59, !P0 ;  /* 0x000000590900780c */ /* 0x000fc40004741670 */
[----:B------:R-:W-:Y:S01]  /*56b0*/  F2FP.SATFINITE.E4M3.F32.PACK_AB_MERGE_C R85, RZ, R85, RZ ;  /* 0x00000055ff55723e */ /* 0x000fe200048070ff */
[----:B------:R1:W-:Y:S01]  /*56c0*/  @!P5 STG.E.U8 desc[UR12][R6.64+0x58], R5 ;  /* 0x000058050600d986 */ /* 0x0003e2000c10110c */
[----:B------:R-:W-:-:S03]  /*56d0*/  ISETP.LT.OR P5, PT, R9, 0x62, !P1 ;  /* 0x000000620900780c */ /* 0x000fc60004fa1670 */
[----:B------:R-:W-:Y:S01]  /*56e0*/  @!P6 STG.E.U8 desc[UR12][R6.64+0x59], R69 ;  /* 0x000059450600e986 */ /* 0x000fe2000c10110c */
[C---:B------:R-:W-:Y:S02]  /*56f0*/  ISETP.LT.OR P6, PT, R9.reuse, 0x61, !P0 ;  /* 0x000000610900780c */ /* 0x040fe400047c1670 */
[----:B0-----:R-:W-:Y:S01]  /*5700*/  F2FP.SATFINITE.E4M3.F32.PACK_AB_MERGE_C R3, RZ, R70, RZ ;  /* 0x00000046ff03723e */ /* 0x001fe200048070ff */
[----:B------:R-:W-:Y:S01]  /*5710*/  @!P3 STG.E.U8 desc[UR12][R10.64+0x59], R71 ;  /* 0x000059470a00b986 */ /* 0x000fe2000c10110c */
[C---:B------:R-:W-:Y:S02]  /*5720*/  ISETP.LT.OR P3, PT, R9.reuse, 0x69, !P1 ;  /* 0x000000690900780c */ /* 0x040fe40004f61670 */
[----:B-1----:R-:W-:Y:S01]  /*5730*/  F2FP.SATFINITE.E4M3.F32.PACK_AB_MERGE_C R5, RZ, R72, RZ ;  /* 0x00000048ff05723e */ /* 0x002fe200048070ff */
[----:B------:R0:W-:Y:S01]  /*5740*/  @!P2 STG.E.U8 desc[UR12][R10.64+0x58], R3 ;  /* 0x000058030a00a986 */ /* 0x0001e2000c10110c */
[----:B------:R-:W-:-:S03]  /*5750*/  ISETP.LT.OR P2, PT, R9, 0x62, !P0 ;  /* 0x000000620900780c */ /* 0x000fc60004741670 */
[----:B------:R1:W-:Y:S01]  /*5760*/  @!P4 STG.E.U8 desc[UR12][R6.64+0x60], R5 ;  /* 0x000060050600c986 */ /* 0x0003e2000c10110c */
[----:B------:R-:W-:-:S03]  /*5770*/  ISETP.LT.OR P4, PT, R9, 0x69, !P0 ;  /* 0x000000690900780c */ /* 0x000fc60004781670 */
[----:B------:R-:W-:Y:S01]  /*5780*/  @!P5 STG.E.U8 desc[UR12][R6.64+0x61], R73 ;  /* 0x000061490600d986 */ /* 0x000fe2000c10110c */
[----:B------:R-:W-:-:S03]  /*5790*/  ISETP.LT.OR P5, PT, R9, 0x6a, !P0 ;  /* 0x0000006a0900780c */ /* 0x000fc600047a1670 */
[----:B------:R2:W-:Y:S01]  /*57a0*/  @!P6 STG.E.U8 desc[UR12][R10.64+0x60], R13 ;  /* 0x0000600d0a00e986 */ /* 0x0005e2000c10110c */
[C---:B------:R-:W-:Y:S02]  /*57b0*/  ISETP.LT.OR P6, PT, R9.reuse, 0x6a, !P1 ;  /* 0x0000006a0900780c */ /* 0x040fe40004fc1670 */
[----:B0-----:R-:W-:Y:S01]  /*57c0*/  F2FP.SATFINITE.E4M3.F32.PACK_AB_MERGE_C R3, RZ, R76, RZ ;  /* 0x0000004cff03723e */ /* 0x001fe200048070ff */
[----:B------:R-:W-:Y:S01]  /*57d0*/  @!P2 STG.E.U8 desc[UR12][R10.64+0x61], R75 ;  /* 0x0000614b0a00a986 */ /* 0x000fe2000c10110c */
[C---:B------:R-:W-:Y:S02]  /*57e0*/  ISETP.LT.OR P2, PT, R9.reuse, 0x71, !P1 ;  /* 0x000000710900780c */ /* 0x040fe40004f41670 */
[----:B-1----:R-:W-:Y:S01]  /*57f0*/  F2FP.SATFINITE.E4M3.F32.PACK_AB_MERGE_C R5, RZ, R78, RZ ;  /* 0x0000004eff05723e */ /* 0x002fe200048070ff */
[----:B------:R0:W-:Y:S01]  /*5800*/  @!P3 STG.E.U8 desc[UR12][R6.64+0x68], R3 ;  /* 0x000068030600b986 */ /* 0x0001e2000c10110c */
[----:B------:R-:W-:Y:S02]  /*5810*/  ISETP.LT.OR P3, PT, R9, 0x72, !P1 ;  /* 0x000000720900780c */ /* 0x000fe40004f61670 */
[----:B--2---:R-:W-:-:S03]  /*5820*/  F2FP.SATFINITE.E4M3.F32.PACK_AB_MERGE_C R13, RZ, R80, RZ ;  /* 0x00000050ff0d723e */ /* 0x004fc600048070ff */
[----:B------:R-:W-:Y:S01]  /*5830*/  @!P6 STG.E.U8 desc[UR12][R6.64+0x69], R77 ;  /* 0x0000694d0600e986 */ /* 0x000fe2000c10110c */
[C---:B------:R-:W-:Y:S02]  /*5840*/  ISETP.LT.OR P6, PT, R9.reuse, 0x79, !P1 ;  /* 0x000000790900780c */ /* 0x040fe40004fc1670 */
[C---:B------:R-:W-:Y:S01]  /*5850*/  ISETP.LT.OR P1, PT, R9.reuse, 0x7a, !P1 ;  /* 0x0000007a0900780c */ /* 0x040fe20004f21670 */
[----:B------:R1:W-:Y:S01]  /*5860*/  @!P4 STG.E.U8 desc[UR12][R10.64+0x68], R5 ;  /* 0x000068050a00c986 */ /* 0x0003e2000c10110c */
[C---:B------:R-:W-:Y:S02]  /*5870*/  ISETP.LT.OR P4, PT, R9.reuse, 0x71, !P0 ;  /* 0x000000710900780c */ /* 0x040fe40004781670 */
[----:B0-----:R-:W-:Y:S01]  /*5880*/  F2FP.SATFINITE.E4M3.F32.PACK_AB_MERGE_C R3, RZ, R82, RZ ;  /* 0x00000052ff03723e */ /* 0x001fe200048070ff */
[----:B------:R-:W-:Y:S01]  /*5890*/  @!P5 STG.E.U8 desc[UR12][R10.64+0x69], R79 ;  /* 0x0000694f0a00d986 */ /* 0x000fe2000c10110c */
[----:B------:R-:W-:-:S03]  /*58a0*/  ISETP.LT.OR P5, PT, R9, 0x72, !P0 ;  /* 0x000000720900780c */ /* 0x000fc600047a1670 */
[----:B------:R0:W-:Y:S01]  /*58b0*/  @!P2 STG.E.U8 desc[UR12][R6.64+0x70], R13 ;  /* 0x0000700d0600a986 */ /* 0x0001e2000c10110c */
[C---:B------:R-:W-:Y:S02]  /*58c0*/  ISETP.LT.OR P2, PT, R9.reuse, 0x79, !P0 ;  /* 0x000000790900780c */ /* 0x040fe40004741670 */
[----:B------:R-:W-:Y:S01]  /*58d0*/  ISETP.LT.OR P0, PT, R9, 0x7a, !P0 ;  /* 0x0000007a0900780c */ /* 0x000fe20004701670 */
[----:B------:R2:W-:Y:S01]  /*58e0*/  @!P3 STG.E.U8 desc[UR12][R6.64+0x71], R81 ;  /* 0x000071510600b986 */ /* 0x0005e2000c10110c */
[----:B-1----:R-:W-:Y:S02]  /*58f0*/  F2FP.SATFINITE.E4M3.F32.PACK_AB_MERGE_C R5, RZ, R84, RZ ;  /* 0x00000054ff05723e */ /* 0x002fe400048070ff */
[----:B------:R-:W-:Y:S01]  /*5900*/  F2FP.SATFINITE.E4M3.F32.PACK_AB_MERGE_C R9, RZ, R86, RZ ;  /* 0x00000056ff09723e */ /* 0x000fe200048070ff */
[----:B------:R2:W-:Y:S04]  /*5910*/  @!P4 STG.E.U8 desc[UR12][R10.64+0x70], R3 ;  /* 0x000070030a00c986 */ /* 0x0005e8000c10110c */
[----:B------:R2:W-:Y:S01]  /*5920*/  @!P5 STG.E.U8 desc[UR12][R10.64+0x71], R83 ;  /* 0x000071530a00d986 */ /* 0x0005e2000c10110c */
[----:B0-----:R-:W-:-:S03]  /*5930*/  F2FP.SATFINITE.E4M3.F32.PACK_AB_MERGE_C R13, RZ, R0, RZ ;  /* 0x00000000ff0d723e */ /* 0x001fc600048070ff */
[----:B------:R2:W-:Y:S04]  /*5940*/  @!P6 STG.E.U8 desc[UR12][R6.64+0x78], R5 ;  /* 0x000078050600e986 */ /* 0x0005e8000c10110c */
[----:B------:R2:W-:Y:S04]  /*5950*/  @!P1 STG.E.U8 desc[UR12][R6.64+0x79], R85 ;  /* 0x0000795506009986 */ /* 0x0005e8000c10110c */
[----:B------:R2:W-:Y:S01]  /*5960*/  @!P2 STG.E.U8 desc[UR12][R10.64+0x78], R9 ;  /* 0x000078090a00a986 */ /* 0x0005e2000c10110c */
[----:B------:R-:W-:Y:S05]  /*5970*/  @P0 EXIT ;  /* 0x000000000000094d */ /* 0x000fea0003800000 */
[----:B------:R-:W-:Y:S01]  /*5980*/  STG.E.U8 desc[UR12][R10.64+0x79], R13 ;  /* 0x0000790d0a007986 */ /* 0x000fe2000c10110c */
[----:B------:R-:W-:Y:S05]  /*5990*/  EXIT ;  /* 0x000000000000794d */ /* 0x000fea0003800000 */
.L_x_10:
[----:B------:R-:W-:-:S13]  /*59a0*/  ISETP.NE.AND P0, PT, R6, RZ, PT ;  /* 0x000000ff0600720c */ /* 0x000fda0003f05270 */
[----:B------:R-:W-:Y:S05]  /*59b0*/  @P0 EXIT ;  /* 0x000000000000094d */ /* 0x000fea0003800000 */
[----:B------:R-:W-:-:S13]  /*59c0*/  ELECT P0, URZ, PT ;  /* 0x00000000003f782f */ /* 0x000fda0003800000 */
[----:B------:R-:W-:Y:S05]  /*59d0*/  @!P0 BRA `(.L_x_151) ;  /* 0x0000000400c08947 */ /* 0x000fea0003800000 */
[----:B------:R-:W-:Y:S02]  /*59e0*/  ISETP.GE.AND P0, PT, R3, 0x1, PT ;  /* 0x000000010300780c */ /* 0x000fe40003f06270 */
[----:B------:R-:W-:-:S04]  /*59f0*/  SHF.R.S32.HI R7, RZ, 0x1f, R10 ;  /* 0x0000001fff077819 */ /* 0x000fc8000001140a */
[----:B------:R-:W-:-:S07]  /*5a00*/  LEA.HI R7, R7, R10, RZ, 0x7 ;  /* 0x0000000a07077211 */ /* 0x000fce00078f38ff */
[----:B------:R-:W-:Y:S05]  /*5a10*/  @!P0 BRA `(.L_x_151) ;  /* 0x0000000400b08947 */ /* 0x000fea0003800000 */
[----:B------:R-:W0:Y:S01]  /*5a20*/  S2R R4, SR_CTAID.X ;  /* 0x0000000000047919 */ /* 0x000e220000002500 */
[----:B------:R-:W-:Y:S01]  /*5a30*/  LOP3.LUT R7, R7, 0xffffff80, RZ, 0xc0, !PT ;  /* 0xffffff8007077812 */ /* 0x000fe200078ec0ff */
[----:B------:R-:W-:Y:S01]  /*5a40*/  ULDC UR4, c[0x0][0x384] ;  /* 0x0000e10000047ab9 */ /* 0x000fe20000000800 */
[----:B------:R-:W-:Y:S01]  /*5a50*/  LOP3.LUT P0, RZ, R10, 0x1f, RZ, 0xc0, !PT ;  /* 0x0000001f0aff7812 */ /* 0x000fe2000780c0ff */
[----:B------:R-:W1:Y:S01]  /*5a60*/  S2R R11, SR_CTAID.Y ;  /* 0x00000000000b7919 */ /* 0x000e620000002600 */
[----:B-----5:R-:W-:Y:S01]  /*5a70*/  IMAD R0, R12, R13, RZ ;  /* 0x0000000d0c007224 */ /* 0x020fe200078e02ff */
[----:B------:R-:W-:Y:S01]  /*5a80*/  ULDC UR5, c[0x0][0x388] ;  /* 0x0000e20000057ab9 */ /* 0x000fe20000000800 */
[----:B------:R-:W-:Y:S01]  /*5a90*/  IMAD.IADD R7, R10, 0x1, -R7 ;  /* 0x000000010a077824 */ /* 0x000fe200078e0a07 */
[----:B------:R-:W-:Y:S01]  /*5aa0*/  LOP3.LUT R20, R2, 0x2, RZ, 0xfc, !PT ;  /* 0x0000000202147812 */ /* 0x000fe200078efcff */
[----:B------:R-:W-:Y:S01]  /*5ab0*/  IMAD.MOV.U32 R6, RZ, RZ, RZ ;  /* 0x000000ffff067224 */ /* 0x000fe200078e00ff */
[----:B---3--:R-:W-:Y:S01]  /*5ac0*/  CS2R R8, SRZ ;  /* 0x0000000000087805 */ /* 0x008fe2000001ff00 */
[----:B------:R-:W-:Y:S01]  /*5ad0*/  IMAD.MOV.U32 R10, RZ, RZ, RZ ;  /* 0x000000ffff0a7224 */ /* 0x000fe200078e00ff */
[----:B------:R-:W-:Y:S01]  /*5ae0*/  ISETP.NE.AND P1, PT, R7, RZ, PT ;  /* 0x000000ff0700720c */ /* 0x000fe20003f25270 */
[----:B------:R-:W-:Y:S01]  /*5af0*/  IMAD R0, R5, R0, 0x1 ;  /* 0x0000000105007424 */ /* 0x000fe200078e0200 */
[----:B------:R-:W-:Y:S01]  /*5b00*/  ISETP.NE.OR P0, PT, R7, RZ, !P0 ;  /* 0x000000ff0700720c */ /* 0x000fe20004705670 */
[----:B------:R-:W-:-:S02]  /*5b10*/  IMAD.MOV.U32 R7, RZ, RZ, 0x1 ;  /* 0x00000001ff077424 */ /* 0x000fc400078e00ff */
[----:B0-----:R-:W-:-:S04]  /*5b20*/  IMAD.SHL.U32 R18, R4, 0x40, RZ ;  /* 0x0000004004127824 */ /* 0x001fc800078e00ff */
[----:B------:R-:W-:-:S04]  /*5b30*/  IMAD.HI.U32 R4, R18, UR4, RZ ;  /* 0x0000000412047c27 */ /* 0x000fc8000f8e00ff */
[----:B-1----:R-:W-:Y:S01]  /*5b40*/  IMAD.SHL.U32 R19, R11, 0x80, RZ ;  /* 0x000000800b137824 */ /* 0x002fe200078e00ff */
[----:B------:R-:W-:-:S07]  /*5b50*/  SHF.R.U32.HI R4, RZ, UR5, R4 ;  /* 0x00000005ff047c19 */ /* 0x000fce0008011604 */
.L_x_155:
[----:B------:R-:W0:Y:S01]  /*5b60*/  S2R R12, SR_CgaCtaId ;  /* 0x00000000000c7919 */ /* 0x000e220000008800 */
[----:B------:R-:W-:-:S04]  /*5b70*/  MOV R11, 0x400 ;  /* 0x00000400000b7802 */ /* 0x000fc80000000f00 */
[----:B0-----:R-:W-:Y:S02]  /*5b80*/  LEA R21, R12, R11, 0x18 ;  /* 0x0000000b0c157211 */ /* 0x001fe400078ec0ff */
[----:B------:R-:W-:-:S03]  /*5b90*/  SHF.L.U32 R11, R7, 0x1f, RZ ;  /* 0x0000001f070b7819 */ /* 0x000fc600000006ff */
[----:B------:R-:W-:-:S07]  /*5ba0*/  IMAD R12, R6, 0x8, R21 ;  /* 0x00000008060c7824 */ /* 0x000fce00078e0215 */
.L_x_152:
[----:B0-----:R0:W1:Y:S02]  /*5bb0*/  SYNCS.PHASECHK.TRANS64.TRYWAIT P2, [R12+URZ+0x36090], R11 ;  /* 0x0360900b0c0075a7 */ /* 0x001064000804017f */
[----:B-1----:R-:W-:Y:S05]  /*5bc0*/  @!P2 NANOSLEEP.SYNCS 0x989680 ;  /* 0x009896800000a95d */ /* 0x002fea0003900000 */
[----:B------:R-:W1:Y:S02]  /*5bd0*/  @!P2 SYNCS.PHASECHK.TRANS64 P2, [R12+URZ+0x36090], R11 ;  /* 0x0360900b0c00a5a7 */ /* 0x000e64000804007f */
[----:B-1----:R-:W-:Y:S05]  /*5be0*/  @!P2 BRA `(.L_x_152) ;  /* 0xfffffffc00f0a947 */ /* 0x002fea000383ffff */
[----:B0-----:R-:W0:Y:S02]  /*5bf0*/  @!P1 LDC R11, c[0x0][0x500] ;  /* 0x00014000ff0b9b82 */ /* 0x001e240000000800 */
[----:B0-----:R0:W-:Y:S02]  /*5c00*/  @!P1 SYNCS.ARRIVE.TRANS64 RZ, [R12+URZ+0x36000], R11 ;  /* 0x0360000b0cff99a7 */ /* 0x0011e4000800003f */
[----:B0-----:R-:W-:-:S04]  /*5c10*/  PRMT R11, R20, 0x9910, RZ ;  /* 0x00009910140b7816 */ /* 0x001fc800000000ff */
[----:B------:R-:W-:-:S13]  /*5c20*/  ISETP.NE.AND P2, PT, R11, 0x2, PT ;  /* 0x000000020b00780c */ /* 0x000fda0003f45270 */
[----:B------:R-:W-:Y:S05]  /*5c30*/  @P2 BRA `(.L_x_153) ;  /* 0x0000000000042947 */ /* 0x000fea0003800000 */
[----:B------:R-:W-:Y:S01]  /*5c40*/  BPT.TRAP 0x1 ;  /* 0x000000040000795c */ /* 0x000fe20000300000 */
.L_x_153:
[----:B------:R-:W-:Y:S05]  /*5c50*/  @P0 BRA `(.L_x_154) ;  /* 0x0000000000040947 */ /* 0x000fea0003800000 */
[----:B------:R-:W-:Y:S01]  /*5c60*/  BPT.TRAP 0x1 ;  /* 0x000000040000795c */ /* 0x000fe20000300000 */
.L_x_154:
[----:B------:R-:W0:Y:S01]  /*5c70*/  LDC R13, c[0x0][0x380] ;  /* 0x0000e000ff0d7b82 */ /* 0x000e220000000800 */
[----:B------:R-:W-:Y:S01]  /*5c80*/  R2UR UR4, R4 ;  /* 0x00000000040472ca */ /* 0x000fe200000e0000 */
[----:B------:R-:W-:Y:S01]  /*5c90*/  ULDC UR20, c[0x0][0x38c] ;  /* 0x0000e30000147ab9 */ /* 0x000fe20000000800 */
[----:B------:R-:W-:Y:S01]  /*5ca0*/  R2UR UR5, R18 ;  /* 0x00000000120572ca */ /* 0x000fe200000e0000 */
[----:B------:R-:W-:Y:S01]  /*5cb0*/  UISETP.NE.AND UP0, UPT, UR20, 0x1, UPT ;  /* 0x000000011400788c */ /* 0x000fe2000bf05270 */
[----:B------:R-:W-:Y:S01]  /*5cc0*/  R2UR UR17, R12 ;  /* 0x000000000c1172ca */ /* 0x000fe200000e0000 */
[C---:B------:R-:W-:Y:S01]  /*5cd0*/  VIADD R12, R10.reuse, 0x1 ;  /* 0x000000010a0c7836 */ /* 0x040fe20000000000 */
[----:B------:R-:W-:Y:S01]  /*5ce0*/  R2UR UR18, R10 ;  /* 0x000000000a1272ca */ /* 0x000fe200000e0000 */
[----:B------:R-:W1:Y:S01]  /*5cf0*/  LDC.64 R14, c[0x0][0x3b8] ;  /* 0x0000ee00ff0e7b82 */ /* 0x000e620000000a00 */
[----:B------:R-:W-:Y:S01]  /*5d00*/  R2UR UR9, R21 ;  /* 0x00000000150972ca */ /* 0x000fe200000e0000 */
[----:B------:R-:W-:Y:S01]  /*5d10*/  VIADD R0, R0, 0xffffffff ;  /* 0xffffffff00007836 */ /* 0x000fe20000000000 */
[----:B------:R-:W-:Y:S01]  /*5d20*/  R2UR UR16, R6 ;  /* 0x00000000061072ca */ /* 0x000fe200000e0000 */
[----:B------:R-:W-:Y:S01]  /*5d30*/  ULDC.64 UR24, c[0x0][0x198] ;  /* 0x0000660000187ab9 */ /* 0x000fe20000000a00 */
[----:B------:R-:W-:Y:S01]  /*5d40*/  R2UR UR12, R9 ;  /* 0x00000000090c72ca */ /* 0x000fe200000e0000 */
[----:B------:R-:W-:Y:S01]  /*5d50*/  ULDC.64 UR14, c[0x0][0x3b0] ;  /* 0x0000ec00000e7ab9 */ /* 0x000fe20000000a00 */
[----:B------:R-:W-:Y:S01]  /*5d60*/  @UP0 ULDC.64 UR10, c[0x0][0x390] ;  /* 0x0000e400000a0ab9 */ /* 0x000fe20000000a00 */
[----:B------:R-:W1:Y:S01]  /*5d70*/  LDC.64 R16, c[0x0][0x3d8] ;  /* 0x0000f600ff107b82 */ /* 0x000e620000000a00 */
[----:B------:R-:W-:Y:S01]  /*5d80*/  R2UR UR13, R8 ;  /* 0x00000000080d72ca */ /* 0x000fe200000e0000 */
[----:B------:R-:W-:Y:S01]  /*5d90*/  ULDC.64 UR22, c[0x0][0x3d0] ;  /* 0x0000f40000167ab9 */ /* 0x000fe20000000a00 */
[----:B------:R-:W-:Y:S01]  /*5da0*/  ISETP.GT.AND P5, PT, R0, 0x1, PT ;  /* 0x000000010000780c */ /* 0x000fe20003fa4270 */
[----:B------:R-:W-:-:S02]  /*5db0*/  USHF.L.U32 UR18, UR18, 0x6, URZ ;  /* 0x0000000612127899 */ /* 0x000fc4000800063f */
[----:B------:R-:W-:Y:S01]  /*5dc0*/  UIADD3 UR17, UR17, 0x36000, URZ ;  /* 0x0003600011117890 */ /* 0x000fe2000fffe03f */
[----:B0-----:R-:W-:Y:S01]  /*5dd0*/  ISETP.NE.AND P2, PT, R13, 0x1, PT ;  /* 0x000000010d00780c */ /* 0x001fe20003f45270 */
[----:B------:R-:W-:Y:S01]  /*5de0*/  ULEA UR16, UR16, UR9, 0xc ;  /* 0x0000000910107291 */ /* 0x000fe2000f8e603f */
[----:B------:R-:W-:Y:S01]  /*5df0*/  UMOV UR26, 0x0 ;  /* 0x00000000001a7882 */ /* 0x000fe20000000000 */
[----:B------:R-:W-:-:S03]  /*5e00*/  UMOV UR27, 0x10000000 ;  /* 0x10000000001b7882 */ /* 0x000fc60000000000 */
[----:B------:R-:W-:-:S07]  /*5e10*/  UMOV UR9, UR17 ;  /* 0x0000001100097c82 */ /* 0x000fce0008000000 */
[----:B------:R-:W-:Y:S01]  /*5e20*/  @P2 IMAD.U32 R11, RZ, RZ, UR4 ;  /* 0x00000004ff0b2e24 */ /* 0x000fe2000f8e00ff */
[----:B------:R-:W-:Y:S01]  /*5e30*/  UIADD3 UR4, UP1, UR24, 0xf0, URZ ;  /* 0x000000f018047890 */ /* 0x000fe2000ff3e03f */
[----:B-1----:R-:W-:Y:S01]  /*5e40*/  IMAD R10, R8, R15, R17 ;  /* 0x0000000f080a7224 */ /* 0x002fe200078e0211 */
[----:B------:R-:W-:Y:S02]  /*5e50*/  UIADD3 UR24, UP2, UR24, 0x1f0, URZ ;  /* 0x000001f018187890 */ /* 0x000fe4000ff5e03f */
[----:B------:R-:W-:Y:S01]  /*5e60*/  @P2 R2UR UR5, R11 ;  /* 0x000000000b0522ca */ /* 0x000fe200000e0000 */
[----:B------:R-:W-:Y:S01]  /*5e70*/  IMAD R11, R6, 0x2000, R21 ;  /* 0x00002000060b7824 */ /* 0x000fe200078e0215 */
[----:B------:R-:W-:Y:S01]  /*5e80*/  ISETP.NE.AND P2, PT, R12, R5, PT ;  /* 0x000000050c00720c */ /* 0x000fe20003f45270 */
[----:B------:R-:W-:-:S03]  /*5e90*/  VIADD R6, R6, 0x1 ;  /* 0x0000000106067836 */ /* 0x000fc60000000000 */
[----:B------:R-:W-:Y:S01]  /*5ea0*/  R2UR UR8, R11 ;  /* 0x000000000b0872ca */ /* 0x000fe200000e0000 */
[----:B------:R-:W-:Y:S01]  /*5eb0*/  IMAD R11, R9, R14, R16 ;  /* 0x0000000e090b7224 */ /* 0x000fe200078e0210 */
[C---:B------:R-:W-:Y:S01]  /*5ec0*/  ISETP.NE.AND P4, PT, R6.reuse, 0x12, PT ;  /* 0x000000120600780c */ /* 0x040fe20003f85270 */
[----:B------:R-:W0:Y:S03]  /*5ed0*/  LDC R14, c[0x0][0x3c8] ;  /* 0x0000f200ff0e7b82 */ /* 0x000e260000000800 */
[----:B------:R-:W-:Y:S01]  /*5ee0*/  PRMT R10, R11, 0x40, R10 ;  /* 0x000000400b0a7816 */ /* 0x000fe2000000000a */
[----:B------:R-:W-:Y:S01]  /*5ef0*/  UIADD3 UR6, -UR5, URZ, URZ ;  /* 0x0000003f05067290 */ /* 0x000fe2000fffe13f */
[----:B------:R-:W-:Y:S01]  /*5f00*/  VIADD R11, R9, 0x1 ;  /* 0x00000001090b7836 */ /* 0x000fe20000000000 */
[----:B------:R-:W-:Y:S01]  /*5f10*/  UMOV UR21, UR5 ;  /* 0x0000000500157c82 */ /* 0x000fe20008000000 */
[----:B------:R-:W-:Y:S01]  /*5f20*/  @P2 IMAD.MOV R11, RZ, RZ, R9 ;  /* 0x000000ffff0b2224 */ /* 0x000fe200078e0209 */
[----:B------:R-:W-:-:S02]  /*5f30*/  SEL R6, R6, RZ, P4 ;  /* 0x000000ff06067207 */ /* 0x000fc40002000000 */
[----:B------:R-:W-:Y:S01]  /*5f40*/  IMAD R13, R13, UR6, R18 ;  /* 0x000000060d0d7c24 */ /* 0x000fe2000f8e0212 */
[----:B------:R-:W-:Y:S02]  /*5f50*/  UIMAD.WIDE.U32 UR6, UR5, UR10, URZ ;  /* 0x0000000a050672a5 */ /* 0x000fe4000f8e003f */
[----:B------:R-:W-:Y:S02]  /*5f60*/  UIADD3 UR8, UR8, 0x12000, URZ ;  /* 0x0001200008087890 */ /* 0x000fe4000fffe03f */
[----:B------:R-:W-:Y:S01]  /*5f70*/  @UP0 USHF.R.U32.HI UR21, URZ, UR11, UR7 ;  /* 0x0000000b3f150299 */ /* 0x000fe20008011607 */
[----:B------:R-:W-:Y:S01]  /*5f80*/  R2UR UR19, R13 ;  /* 0x000000000d1372ca */ /* 0x000fe200000e0000 */
[----:B------:R-:W-:Y:S01]  /*5f90*/  UMOV UR10, UR18 ;  /* 0x00000012000a7c82 */ /* 0x000fe20008000000 */
[----:B------:R-:W-:Y:S01]  /*5fa0*/  R2UR UR7, R10 ;  /* 0x000000000a0772ca */ /* 0x000fe200000e0000 */
[----:B------:R-:W-:Y:S01]  /*5fb0*/  UIADD3 UR6, -UR21, URZ, URZ ;  /* 0x0000003f15067290 */ /* 0x000fe2000fffe13f */
[----:B------:R-:W-:Y:S01]  /*5fc0*/  R2UR UR11, R19 ;  /* 0x00000000130b72ca */ /* 0x000fe200000e0000 */
[----:B------:R-:W-:Y:S01]  /*5fd0*/  VIADD R13, R8, 0x1 ;  /* 0x00000001080d7836 */ /* 0x000fe20000000000 */
[----:B------:R-:W-:Y:S01]  /*5fe0*/  SEL R10, RZ, 0x1, P4 ;  /* 0x00000001ff0a7807 */ /* 0x000fe20002000000 */
[----:B------:R-:W-:Y:S01]  /*5ff0*/  UIMAD UR20, UR20, UR6, UR5 ;  /* 0x00000006141472a4 */ /* 0x000fe2000f8e0205 */
[----:B0-----:R-:W-:Y:S01]  /*6000*/  ISETP.NE.AND P3, PT, R11, R14, PT ;  /* 0x0000000e0b00720c */ /* 0x001fe20003f65270 */
[----:B------:R-:W-:Y:S01]  /*6010*/  UIADD3.X UR5, URZ, UR25, URZ, UP1, !UPT ;  /* 0x000000193f057290 */ /* 0x000fe20008ffe43f */
[----:B------:R-:W-:Y:S01]  /*6020*/  LOP3.LUT R7, R7, R10, RZ, 0x3c, !PT ;  /* 0x0000000a07077212 */ /* 0x000fe200078e3cff */
[----:B------:R-:W-:Y:S01]  /*6030*/  UIMAD UR20, UR20, UR15, UR23 ;  /* 0x0000000f141472a4 */ /* 0x000fe2000f8e0217 */
[----:B------:R-:W-:Y:S01]  /*6040*/  SEL R10, R12, RZ, P2 ;  /* 0x000000ff0c0a7207 */ /* 0x000fe20001000000 */
[----:B------:R-:W-:Y:S01]  /*6050*/  UIMAD UR19, UR19, UR14, UR22 ;  /* 0x0000000e131372a4 */ /* 0x000fe2000f8e0216 */
[----:B------:R-:W-:Y:S01]  /*6060*/  SEL R9, R11, RZ, P3 ;  /* 0x000000ff0b097207 */ /* 0x000fe20001800000 */
[----:B------:R-:W-:-:S02]  /*6070*/  UPRMT UR6, UR7, 0x5410, URZ ;  /* 0x0000541007067896 */ /* 0x000fc4000800003f */
[----:B------:R-:W-:-:S04]  /*6080*/  UIADD3.X UR25, URZ, UR25, URZ, UP2, !UPT ;  /* 0x000000193f197290 */ /* 0x000fc800097fe43f */
[----:B------:R-:W-:-:S03]  /*6090*/  @P3 IMAD.MOV R13, RZ, RZ, R8 ;  /* 0x000000ffff0d3224 */ /* 0x000fc600078e0208 */
[----:B------:R0:W-:Y:S01]  /*60a0*/  UTMALDG.4D.IM2COL [UR16], [UR4], UR6 ;  /* 0x00000010040073b4 */ /* 0x0001e20008058006 */
[----:B------:R-:W-:Y:S01]  /*60b0*/  IMAD.MOV.U32 R8, RZ, RZ, R13 ;  /* 0x000000ffff087224 */ /* 0x000fe200078e000d */
[----:B------:R0:W-:Y:S02]  /*60c0*/  UTMALDG.4D [UR8], [UR24], desc[UR26] ;  /* 0x00001a08180075b4 */ /* 0x0001e40008019000 */
[----:B0-----:R-:W-:Y:S05]  /*60d0*/  @P5 BRA `(.L_x_155) ;  /* 0xfffffff800a05947 */ /* 0x001fea000383ffff */
.L_x_151:
[----:B------:R-:W-:Y:S01]  /*60e0*/  ISETP.GE.U32.AND P2, PT, R3, 0x12, PT ;  /* 0x000000120300780c */ /* 0x000fe20003f46070 */
[----:B------:R-:W-:Y:S05]  /*60f0*/  WARPSYNC.ALL ;  /* 0x0000000000007948 */ /* 0x000fea0003800000 */
[----:B------:R-:W-:-:S07]  /*6100*/  ELECT P1, URZ, PT ;  /* 0x00000000003f782f */ /* 0x000fce0003820000 */
[----:B------:R-:W-:-:S05]  /*6110*/  @P2 IMAD.WIDE.U32 R4, R3, 0x38e38e39, RZ ;  /* 0x38e38e3903042825 */ /* 0x000fca00078e00ff */
[----:B-----5:R-:W-:-:S04]  /*6120*/  @P2 SHF.R.U32.HI R0, RZ, 0x2, R5 ;  /* 0x00000002ff002819 */ /* 0x020fc80000011605 */
[----:B------:R-:W-:-:S04]  /*6130*/  @P2 LOP3.LUT R0, R0, 0x1, RZ, 0xc0, !PT ;  /* 0x0000000100002812 */ /* 0x000fc800078ec0ff */
[----:B------:R-:W-:Y:S01]  /*6140*/  @P2 ISETP.NE.U32.AND P0, PT, R0, 0x1, PT ;  /* 0x000000010000280c */ /* 0x000fe20003f05070 */
[----:B------:R-:W-:-:S12]  /*6150*/  @!P1 EXIT ;  /* 0x000000000000994d */ /* 0x000fd80003800000 */
[----:B------:R-:W-:Y:S02]  /*6160*/  LOP3.LUT R2, R2, 0x2, RZ, 0xfc, !PT ;  /* 0x0000000202027812 */ /* 0x000fe400078efcff */
[----:B------:R-:W-:Y:S02]  /*6170*/  @P2 ISETP.NE.U32.AND.EX P0, PT, RZ, RZ, PT, P0 ;  /* 0x000000ffff00220c */ /* 0x000fe40003f05100 */
[----:B------:R-:W-:Y:S01]  /*6180*/  ISETP.NE.AND P1, PT, R2, 0x3, PT ;  /* 0x000000030200780c */ /* 0x000fe20003f25270 */
[----:B------:R-:W-:Y:S01]  /*6190*/  IMAD.MOV.U32 R2, RZ, RZ, 0x1 ;  /* 0x00000001ff027424 */ /* 0x000fe200078e00ff */
[----:B------:R-:W-:-:S11]  /*61a0*/  @P2 SEL R2, RZ, 0x1, !P0 ;  /* 0x00000001ff022807 */ /* 0x000fd60004000000 */
[----:B------:R-:W-:Y:S05]  /*61b0*/  @!P1 BRA `(.L_x_156) ;  /* 0x0000000000049947 */ /* 0x000fea0003800000 */
[----:B------:R-:W-:Y:S01]  /*61c0*/  BPT.TRAP 0x1 ;  /* 0x000000040000795c */ /* 0x000fe20000300000 */
.L_x_156:
[----:B------:R-:W0:Y:S01]  /*61d0*/  S2R R7, SR_CgaCtaId ;  /* 0x0000000000077919 */ /* 0x000e220000008800 */
[----:B------:R-:W-:Y:S01]  /*61e0*/  IMAD.WIDE.U32 R4, R3, 0x38e38e39, RZ ;  /* 0x38e38e3903047825 */ /* 0x000fe200078e00ff */
[----:B------:R-:W-:-:S04]  /*61f0*/  MOV R0, 0x400 ;  /* 0x0000040000007802 */ /* 0x000fc80000000f00 */
[----:B------:R-:W-:Y:S02]  /*6200*/  SHF.R.U32.HI R4, RZ, 0x2, R5 ;  /* 0x00000002ff047819 */ /* 0x000fe40000011605 */
[----:B------:R-:W-:-:S03]  /*6210*/  SHF.L.U32 R5, R2, 0x1f, RZ ;  /* 0x0000001f02057819 */ /* 0x000fc600000006ff */
[----:B------:R-:W-:Y:S01]  /*6220*/  IMAD R3, R4, -0x12, R3 ;  /* 0xffffffee04037824 */ /* 0x000fe200078e0203 */
[----:B0-----:R-:W-:-:S05]  /*6230*/  LEA R0, R7, R0, 0x18 ;  /* 0x0000000007007211 */ /* 0x001fca00078ec0ff */
[----:B------:R-:W-:-:S04]  /*6240*/  VIADD R0, R0, 0x36090 ;  /* 0x0003609000007836 */ /* 0x000fc80000000000 */
[----:B------:R-:W-:-:S07]  /*6250*/  IMAD R4, R3, 0x8, R0 ;  /* 0x0000000803047824 */ /* 0x000fce00078e0200 */
.L_x_157:
[----:B0-----:R0:W1:Y:S02]  /*6260*/  SYNCS.PHASECHK.TRANS64.TRYWAIT P0, [R4+URZ], R5 ;  /* 0x00000005040075a7 */ /* 0x001064000800017f */
[----:B-1----:R-:W-:Y:S05]  /*6270*/  @!P0 NANOSLEEP.SYNCS 0x989680 ;  /* 0x009896800000895d */ /* 0x002fea0003900000 */
[----:B------:R-:W1:Y:S02]  /*6280*/  @!P0 SYNCS.PHASECHK.TRANS64 P0, [R4+URZ], R5 ;  /* 0x00000005040085a7 */ /* 0x000e64000800007f */
[----:B-1----:R-:W-:Y:S05]  /*6290*/  @!P0 BRA `(.L_x_157) ;  /* 0xfffffffc00f08947 */ /* 0x002fea000383ffff */
[----:B------:R-:W-:-:S05]  /*62a0*/  VIADD R3, R3, 0x1 ;  /* 0x0000000103037836 */ /* 0x000fca0000000000 */
[----:B------:R-:W-:-:S04]  /*62b0*/  ISETP.NE.AND P0, PT, R3, 0x12, PT ;  /* 0x000000120300780c */ /* 0x000fc80003f05270 */
[----:B0-----:R-:W-:Y:S02]  /*62c0*/  SEL R5, RZ, 0x1, P0 ;  /* 0x00000001ff057807 */ /* 0x001fe40000000000 */
[----:B------:R-:W-:Y:S02]  /*62d0*/  SEL R3, R3, RZ, P0 ;  /* 0x000000ff03037207 */ /* 0x000fe40000000000 */
[----:B------:R-:W-:-:S03]  /*62e0*/  LOP3.LUT R7, R2, R5, RZ, 0x3c, !PT ;  /* 0x0000000502077212 */ /* 0x000fc600078e3cff */
[----:B------:R-:W-:Y:S01]  /*62f0*/  IMAD R2, R3, 0x8, R0 ;  /* 0x0000000803027824 */ /* 0x000fe200078e0200 */
[----:B------:R-:W-:-:S07]  /*6300*/  SHF.L.U32 R5, R7, 0x1f, RZ ;  /* 0x0000001f07057819 */ /* 0x000fce00000006ff */
.L_x_158:
        /* <DEDUP_REMOVED lines=11> */
.L_x_159:
        /* <DEDUP_REMOVED lines=11> */
.L_x_160:
        /* <DEDUP_REMOVED lines=11> */
.L_x_161:
        /* <DEDUP_REMOVED lines=11> */
.L_x_162:
        /* <DEDUP_REMOVED lines=11> */
.L_x_163:
        /* <DEDUP_REMOVED lines=11> */
.L_x_164:
        /* <DEDUP_REMOVED lines=11> */
.L_x_165:
        /* <DEDUP_REMOVED lines=11> */
.L_x_166:
        /* <DEDUP_REMOVED lines=11> */
.L_x_167:
        /* <DEDUP_REMOVED lines=11> */
.L_x_168:
        /* <DEDUP_REMOVED lines=11> */
.L_x_169:
        /* <DEDUP_REMOVED lines=11> */
.L_x_170:
        /* <DEDUP_REMOVED lines=11> */
.L_x_171:
        /* <DEDUP_REMOVED lines=11> */
.L_x_172:
        /* <DEDUP_REMOVED lines=11> */
.L_x_173:
        /* <DEDUP_REMOVED lines=11> */
.L_x_174:
[----:B0-----:R0:W1:Y:S02]  /*6e10*/  SYNCS.PHASECHK.TRANS64.TRYWAIT P0, [R3+URZ], R0 ;  /* 0x00000000030075a7 */ /* 0x001064000800017f */
[----:B-1----:R-:W-:Y:S05]  /*6e20*/  @!P0 NANOSLEEP.SYNCS 0x989680 ;  /* 0x009896800000895d */ /* 0x002fea0003900000 */
[----:B------:R-:W1:Y:S02]  /*6e30*/  @!P0 SYNCS.PHASECHK.TRANS64 P0, [R3+URZ], R0 ;  /* 0x00000000030085a7 */ /* 0x000e64000800007f */
[----:B-1----:R-:W-:Y:S05]  /*6e40*/  @P0 EXIT ;  /* 0x000000000000094d */ /* 0x002fea0003800000 */
[----:B------:R-:W-:Y:S05]  /*6e50*/  BRA `(.L_x_174) ;  /* 0xfffffffc00ec7947 */ /* 0x000fea000383ffff */
.L_x_175:
[----:B------:R-:W-:-:S00]  /*6e60*/  BRA `(.L_x_175) ;  /* 0xfffffffc00fc7947 */ /* 0x000fc0000383ffff */
[----:B------:R-:W-:-:S00]  /*6e70*/  NOP ;  /* 0x0000000000007918 */ /* 0x000fc00000000000 */
        /* <DEDUP_REMOVED lines=8> */
.L_x_176:


//--------------------- .nv.shared._ZN7cutlass13device_kernelINS_4conv6kernel13ConvUniversalINS1_16ConvProblemShapeILNS1_8OperatorE0ELi2EEENS1_10collective14CollectiveConvINS1_46MainloopSm90TmaGmmaWarpSpecializedImplicitGemmILS5_0ELi18ELi2EN4cute5tupleIJNSA_1CILi1EEESD_SD_EEENS1_36KernelImplicitTmaWarpSpecializedSm90ELi1EEENSB_IJNSC_ILi64EEENSC_ILi128EEENSB_IJSH_EEEEEENS_12float_e4m3_tESL_NSA_8TiledMMAINSA_8MMA_AtomIJNSA_4SM904GMMA31MMA_64x128x32_F32E4M3E4M3_SS_TNILNSP_7ScaleInE1ELSR_1EEEEEENSA_6LayoutISE_NSB_IJNSC_ILi0EEESV_SV_EEEEENSB_IJNSA_10UnderscoreESY_SY_EEEEENS7_6detail26Sm90ImplicitGemmTileTraitsINSA_20SM90_TMA_LOAD_IM2COLENSA_14ComposedLayoutINSA_7SwizzleILi2ELi4ELi3EEENSA_18smem_ptr_flag_bitsILi8EEENSU_INSB_IJNSB_IJNSC_ILi8EEES19_EEENSB_IJSH_SD_EEENSB_IJSD_NSC_ILi18EEEEEEEEENSB_IJNSB_IJSH_NSC_ILi512EEEEEENSB_IJSD_SV_EEENSB_IJSV_NSC_ILi4096EEEEEEEEEEEEEvEENS12_INSA_13SM90_TMA_LOADENS14_IS16_S18_NSU_INSB_IJNSB_IJS19_NSC_ILi16EEEEEES1B_S1D_EEENSB_IJS1G_S1H_NSB_IJSV_NSC_ILi8192EEEEEEEEEEEEEvEEEENS_8epilogue10collective6detail29Sm90TmaWarpSpecializedAdapterINS20_15DefaultEpilogueISL_NSB_IJNSB_IJlllEEESD_SV_EEES25_NS1Z_6thread17LinearCombinationISL_Li1EffLNS26_9ScaleType4KindE0ELNS_15FloatRoundStyleE2ESL_EENS_4gemm15EpilogueDefaultEEEEEvvEEEEvNT_6ParamsE --------------------------
	.section	.nv.shared._ZN7cutlass13device_kernelINS_4conv6kernel13ConvUniversalINS1_16ConvProblemShapeILNS1_8OperatorE0ELi2EEENS1_10collective14CollectiveConvINS1_46MainloopSm90TmaGmmaWarpSpecializedImplicitGemmILS5_0ELi18ELi2EN4cute5tupleIJNSA_1CILi1EEESD_SD_EEENS1_36KernelImplicitTmaWarpSpecializedSm90ELi1EEENSB_IJNSC_ILi64EEENSC_ILi128EEENSB_IJSH_EEEEEENS_12float_e4m3_tESL_NSA_8TiledMMAINSA_8MMA_AtomIJNSA_4SM904GMMA31MMA_64x128x32_F32E4M3E4M3_SS_TNILNSP_7ScaleInE1ELSR_1EEEEEENSA_6LayoutISE_NSB_IJNSC_ILi0EEESV_SV_EEEEENSB_IJNSA_10UnderscoreESY_SY_EEEEENS7_6detail26Sm90ImplicitGemmTileTraitsINSA_20SM90_TMA_LOAD_IM2COLENSA_14ComposedLayoutINSA_7SwizzleILi2ELi4ELi3EEENSA_18smem_ptr_flag_bitsILi8EEENSU_INSB_IJNSB_IJNSC_ILi8EEES19_EEENSB_IJSH_SD_EEENSB_IJSD_NSC_ILi18EEEEEEEEENSB_IJNSB_IJSH_NSC_ILi512EEEEEENSB_IJSD_SV_EEENSB_IJSV_NSC_ILi4096EEEEEEEEEEEEEvEENS12_INSA_13SM90_TMA_LOADENS14_IS16_S18_NSU_INSB_IJNSB_IJS19_NSC_ILi16EEEEEES1B_S1D_EEENSB_IJS1G_S1H_NSB_IJSV_NSC_ILi8192EEEEEEEEEEEEEvEEEENS_8epilogue10collective6detail29Sm90TmaWarpSpecializedAdapterINS20_15DefaultEpilogueISL_NSB_IJNSB_IJlllEEESD_SV_EEES25_NS1Z_6thread17LinearCombinationISL_Li1EffLNS26_9ScaleType4KindE0ELNS_15FloatRoundStyleE2ESL_EENS_4gemm15EpilogueDefaultEEEEEvvEEEEvNT_6ParamsE,"aw",@nobits
	.sectionflags	@""
	.align	16
	.zero		1024


//--------------------- .nv.shared.reserved.0     --------------------------
	.section	.nv.shared.reserved.0,"aw",@nobits
	.weak		__nv_reservedSMEM_offset_0_alias
	.size		__nv_reservedSMEM_offset_0_alias, 0, 0
	.other		__nv_reservedSMEM_offset_0_alias,@"STO_CUDA_RESERVED_SHARED STV_DEFAULT"
__nv_reservedSMEM_offset_0_alias:
	.zero		0


//--------------------- .nv.global                --------------------------
	.section	.nv.global,"aw",@nobits
.nv.global:
	.type		_ZN39_INTERNAL_58e97871_4_k_cu_19d1f76d_35944cute1_E,@object
	.size		_ZN39_INTERNAL_58e97871_4_k_cu_19d1f76d_35944cute1_E,(_ZN39_INTERNAL_58e97871_4_k_cu_19d1f76d_35944cuda3std3__45__cpo6cbeginE - _ZN39_INTERNAL_58e97871_4_k_cu_19d1f76d_35944cute1_E)
_ZN39_INTERNAL_58e97871_4_k_cu_19d1f76d_35944cute1_E:
	.zero		1
	.type		_ZN39_INTERNAL_58e97871_4_k_cu_19d1f76d_35944cuda3std3__45__cpo6cbeginE,@object
	.size		_ZN39_INTERNAL_58e97871_4_k_cu_19d1f76d_35944cuda3std3__45__cpo6cbeginE,(_ZN39_INTERNAL_58e97871_4_k_cu_19d1f76d_35944cuda3std3__48in_placeE - _ZN39_INTERNAL_58e97871_4_k_cu_19d1f76d_35944cuda3std3__45__cpo6cbeginE)
_ZN39_INTERNAL_58e97871_4_k_cu_19d1f76d_35944cuda3std3__45__cpo6cbeginE:
	.zero		1
	.type		_ZN39_INTERNAL_58e97871_4_k_cu_19d1f76d_35944cuda3std3__48in_placeE,@object
	.size		_ZN39_INTERNAL_58e97871_4_k_cu_19d1f76d_35944cuda3std3__48in_placeE,(_ZN39_INTERNAL_58e97871_4_k_cu_19d1f76d_35944cuda3std6ranges3__45__cpo9iter_moveE - _ZN39_INTERNAL_58e97871_4_k_cu_19d1f76d_35944cuda3std3__48in_placeE)
_ZN39_INTERNAL_58e97871_4_k_cu_19d1f76d_35944cuda3std3__48in_placeE:
	.zero		1
	.type		_ZN39_INTERNAL_58e97871_4_k_cu_19d1f76d_35944cuda3std6ranges3__45__cpo9iter_moveE,@object
	.size		_ZN39_INTERNAL_58e97871_4_k_cu_19d1f76d_35944cuda3std6ranges3__45__cpo9iter_moveE,(_ZN39_INTERNAL_58e97871_4_k_cu_19d1f76d_35944cuda3std3__45__cpo5beginE - _ZN39_INTERNAL_58e97871_4_k_cu_19d1f76d_35944cuda3std6ranges3__45__cpo9iter_moveE)
_ZN39_INTERNAL_58e97871_4_k_cu_19d1f76d_35944cuda3std6ranges3__45__cpo9iter_moveE:
	.zero		1
	.type		_ZN39_INTERNAL_58e97871_4_k_cu_19d1f76d_35944cuda3std3__45__cpo5beginE,@object
	.size		_ZN39_INTERNAL_58e97871_4_k_cu_19d1f76d_35944cuda3std3__45__cpo5beginE,(_ZN39_INTERNAL_58e97871_4_k_cu_19d1f76d_35944cuda3std3__441_GLOBAL__N__58e97871_4_k_cu_19d1f76d_35946ignoreE - _ZN39_INTERNAL_58e97871_4_k_cu_19d1f76d_35944cuda3std3__45__cpo5beginE)
_ZN39_INTERNAL_58e97871_4_k_cu_19d1f76d_35944cuda3std3__45__cpo5beginE:
	.zero		1
	.type		_ZN39_INTERNAL_58e97871_4_k_cu_19d1f76d_35944cuda3std3__441_GLOBAL__N__58e97871_4_k_cu_19d1f76d_35946ignoreE,@object
	.size		_ZN39_INTERNAL_58e97871_4_k_cu_19d1f76d_35944cuda3std3__441_GLOBAL__N__58e97871_4_k_cu_19d1f76d_35946ignoreE,(_ZN39_INTERNAL_58e97871_4_k_cu_19d1f76d_35944cute7productE - _ZN39_INTERNAL_58e97871_4_k_cu_19d1f76d_35944cuda3std3__441_GLOBAL__N__58e97871_4_k_cu_19d1f76d_35946ignoreE)
_ZN39_INTERNAL_58e97871_4_k_cu_19d1f76d_35944cuda3std3__441_GLOBAL__N__58e97871_4_k_cu_19d1f76d_35946ignoreE:
	.zero		1
	.type		_ZN39_INTERNAL_58e97871_4_k_cu_19d1f76d_35944cute7productE,@object
	.size		_ZN39_INTERNAL_58e97871_4_k_cu_19d1f76d_35944cute7productE,(_ZN39_INTERNAL_58e97871_4_k_cu_19d1f76d_35944cuda3std3__45__cpo3endE - _ZN39_INTERNAL_58e97871_4_k_cu_19d1f76d_35944cute7productE)
_ZN39_INTERNAL_58e97871_4_k_cu_19d1f76d_35944cute7productE:
	.zero		1
	.type		_ZN39_INTERNAL_58e97871_4_k_cu_19d1f76d_35944cuda3std3__45__cpo3endE,@object
	.size		_ZN39_INTERNAL_58e97871_4_k_cu_19d1f76d_35944cuda3std3__45__cpo3endE,(_ZN39_INTERNAL_58e97871_4_k_cu_19d1f76d_35944cuda3std3__419piecewise_constructE - _ZN39_INTERNAL_58e97871_4_k_cu_19d1f76d_35944cuda3std3__45__cpo3endE)
_ZN39_INTERNAL_58e97871_4_k_cu_19d1f76d_35944cuda3std3__45__cpo3endE:
	.zero		1
	.type		_ZN39_INTERNAL_58e97871_4_k_cu_19d1f76d_35944cuda3std3__419piecewise_constructE,@object
	.size		_ZN39_INTERNAL_58e97871_4_k_cu_19d1f76d_35944cuda3std3__419piecewise_constructE,(_ZN39_INTERNAL_58e97871_4_k_cu_19d1f76d_35944cuda3std3__45__cpo4cendE - _ZN39_INTERNAL_58e97871_4_k_cu_19d1f76d_35944cuda3std3__419piecewise_constructE)
_ZN39_INTERNAL_58e97871_4_k_cu_19d1f76d_35944cuda3std3__419piecewise_constructE:
	.zero		1
	.type		_ZN39_INTERNAL_58e97871_4_k_cu_19d1f76d_35944cuda3std3__45__cpo4cendE,@object
	.size		_ZN39_INTERNAL_58e97871_4_k_cu_19d1f76d_35944cuda3std3__45__cpo4cendE,(_ZN39_INTERNAL_58e97871_4_k_cu_19d1f76d_35944cuda3std6ranges3__45__cpo4swapE - _ZN39_INTERNAL_58e97871_4_k_cu_19d1f76d_35944cuda3std3__45__cpo4cendE)
_ZN39_INTERNAL_58e97871_4_k_cu_19d1f76d_35944cuda3std3__45__cpo4cendE:
	.zero		1
	.type		_ZN39_INTERNAL_58e97871_4_k_cu_19d1f76d_35944cuda3std6ranges3__45__cpo4swapE,@object
	.size		_ZN39_INTERNAL_58e97871_4_k_cu_19d1f76d_35944cuda3std6ranges3__45__cpo4swapE,(.L_7 - _ZN39_INTERNAL_58e97871_4_k_cu_19d1f76d_35944cuda3std6ranges3__45__cpo4swapE)
_ZN39_INTERNAL_58e97871_4_k_cu_19d1f76d_35944cuda3std6ranges3__45__cpo4swapE:
	.zero		1
.L_7:


//--------------------- .nv.constant0._ZN7cutlass13device_kernelINS_4conv6kernel13ConvUniversalINS1_16ConvProblemShapeILNS1_8OperatorE0ELi2EEENS1_10collective14CollectiveConvINS1_46MainloopSm90TmaGmmaWarpSpecializedImplicitGemmILS5_0ELi18ELi2EN4cute5tupleIJNSA_1CILi1EEESD_SD_EEENS1_36KernelImplicitTmaWarpSpecializedSm90ELi1EEENSB_IJNSC_ILi64EEENSC_ILi128EEENSB_IJSH_EEEEEENS_12float_e4m3_tESL_NSA_8TiledMMAINSA_8MMA_AtomIJNSA_4SM904GMMA31MMA_64x128x32_F32E4M3E4M3_SS_TNILNSP_7ScaleInE1ELSR_1EEEEEENSA_6LayoutISE_NSB_IJNSC_ILi0EEESV_SV_EEEEENSB_IJNSA_10UnderscoreESY_SY_EEEEENS7_6detail26Sm90ImplicitGemmTileTraitsINSA_20SM90_TMA_LOAD_IM2COLENSA_14ComposedLayoutINSA_7SwizzleILi2ELi4ELi3EEENSA_18smem_ptr_flag_bitsILi8EEENSU_INSB_IJNSB_IJNSC_ILi8EEES19_EEENSB_IJSH_SD_EEENSB_IJSD_NSC_ILi18EEEEEEEEENSB_IJNSB_IJSH_NSC_ILi512EEEEEENSB_IJSD_SV_EEENSB_IJSV_NSC_ILi4096EEEEEEEEEEEEEvEENS12_INSA_13SM90_TMA_LOADENS14_IS16_S18_NSU_INSB_IJNSB_IJS19_NSC_ILi16EEEEEES1B_S1D_EEENSB_IJS1G_S1H_NSB_IJSV_NSC_ILi8192EEEEEEEEEEEEEvEEEENS_8epilogue10collective6detail29Sm90TmaWarpSpecializedAdapterINS20_15DefaultEpilogueISL_NSB_IJNSB_IJlllEEESD_SV_EEES25_NS1Z_6thread17LinearCombinationISL_Li1EffLNS26_9ScaleType4KindE0ELNS_15FloatRoundStyleE2ESL_EENS_4gemm15EpilogueDefaultEEEEEvvEEEEvNT_6ParamsE --------------------------
	.section	.nv.constant0._ZN7cutlass13device_kernelINS_4conv6kernel13ConvUniversalINS1_16ConvProblemShapeILNS1_8OperatorE0ELi2EEENS1_10collective14CollectiveConvINS1_46MainloopSm90TmaGmmaWarpSpecializedImplicitGemmILS5_0ELi18ELi2EN4cute5tupleIJNSA_1CILi1EEESD_SD_EEENS1_36KernelImplicitTmaWarpSpecializedSm90ELi1EEENSB_IJNSC_ILi64EEENSC_ILi128EEENSB_IJSH_EEEEEENS_12float_e4m3_tESL_NSA_8TiledMMAINSA_8MMA_AtomIJNSA_4SM904GMMA31MMA_64x128x32_F32E4M3E4M3_SS_TNILNSP_7ScaleInE1ELSR_1EEEEEENSA_6LayoutISE_NSB_IJNSC_ILi0EEESV_SV_EEEEENSB_IJNSA_10UnderscoreESY_SY_EEEEENS7_6detail26Sm90ImplicitGemmTileTraitsINSA_20SM90_TMA_LOAD_IM2COLENSA_14ComposedLayoutINSA_7SwizzleILi2ELi4ELi3EEENSA_18smem_ptr_flag_bitsILi8EEENSU_INSB_IJNSB_IJNSC_ILi8EEES19_EEENSB_IJSH_SD_EEENSB_IJSD_NSC_ILi18EEEEEEEEENSB_IJNSB_IJSH_NSC_ILi512EEEEEENSB_IJSD_SV_EEENSB_IJSV_NSC_ILi4096EEEEEEEEEEEEEvEENS12_INSA_13SM90_TMA_LOADENS14_IS16_S18_NSU_INSB_IJNSB_IJS19_NSC_ILi16EEEEEES1B_S1D_EEENSB_IJS1G_S1H_NSB_IJSV_NSC_ILi8192EEEEEEEEEEEEEvEEEENS_8epilogue10collective6detail29Sm90TmaWarpSpecializedAdapterINS20_15DefaultEpilogueISL_NSB_IJNSB_IJlllEEESD_SV_EEES25_NS1Z_6thread17LinearCombinationISL_Li1EffLNS26_9ScaleType4KindE0ELNS_15FloatRoundStyleE2ESL_EENS_4gemm15EpilogueDefaultEEEEEvvEEEEvNT_6ParamsE,"a",@progbits
	.sectionflags	@""
	.align	4
.nv.constant0._ZN7cutlass13device_kernelINS_4conv6kernel13ConvUniversalINS1_16ConvProblemShapeILNS1_8OperatorE0ELi2EEENS1_10collective14CollectiveConvINS1_46MainloopSm90TmaGmmaWarpSpecializedImplicitGemmILS5_0ELi18ELi2EN4cute5tupleIJNSA_1CILi1EEESD_SD_EEENS1_36KernelImplicitTmaWarpSpecializedSm90ELi1EEENSB_IJNSC_ILi64EEENSC_ILi128EEENSB_IJSH_EEEEEENS_12float_e4m3_tESL_NSA_8TiledMMAINSA_8MMA_AtomIJNSA_4SM904GMMA31MMA_64x128x32_F32E4M3E4M3_SS_TNILNSP_7ScaleInE1ELSR_1EEEEEENSA_6LayoutISE_NSB_IJNSC_ILi0EEESV_SV_EEEEENSB_IJNSA_10UnderscoreESY_SY_EEEEENS7_6detail26Sm90ImplicitGemmTileTraitsINSA_20SM90_TMA_LOAD_IM2COLENSA_14ComposedLayoutINSA_7SwizzleILi2ELi4ELi3EEENSA_18smem_ptr_flag_bitsILi8EEENSU_INSB_IJNSB_IJNSC_ILi8EEES19_EEENSB_IJSH_SD_EEENSB_IJSD_NSC_ILi18EEEEEEEEENSB_IJNSB_IJSH_NSC_ILi512EEEEEENSB_IJSD_SV_EEENSB_IJSV_NSC_ILi4096EEEEEEEEEEEEEvEENS12_INSA_13SM90_TMA_LOADENS14_IS16_S18_NSU_INSB_IJNSB_IJS19_NSC_ILi16EEEEEES1B_S1D_EEENSB_IJS1G_S1H_NSB_IJSV_NSC_ILi8192EEEEEEEEEEEEEvEEEENS_8epilogue10collective6detail29Sm90TmaWarpSpecializedAdapterINS20_15DefaultEpilogueISL_NSB_IJNSB_IJlllEEESD_SV_EEES25_NS1Z_6thread17LinearCombinationISL_Li1EffLNS26_9ScaleType4KindE0ELNS_15FloatRoundStyleE2ESL_EENS_4gemm15EpilogueDefaultEEEEEvvEEEEvNT_6ParamsE:
	.zero		1536


//--------------------- SYMBOLS --------------------------

	.type		.nv.reservedSmem.offset0,@object
	.size		.nv.reservedSmem.offset0,0x4
